// auto-generated by cutlass_sweep.gemm — config: {"arch": "sm_100", "cluster_m": 1, "cluster_n": 1, "dtype": "e4m3", "dtype_b": "e4m3", "layout": "nn", "stages": 0, "tile_k": 128, "tile_m": 128, "tile_n": 256}
#include "cutlass/cutlass.h"
#include "cutlass/gemm/collective/collective_builder.hpp"
#include "cutlass/gemm/device/gemm_universal_adapter.h"
#include "cutlass/gemm/kernel/gemm_universal.hpp"
#include "cutlass/epilogue/collective/collective_builder.hpp"

using ElemA = cutlass::float_e4m3_t;
using ElemB = cutlass::float_e4m3_t;
using ElemCD = cutlass::float_e4m3_t;
using Acc  = float;
using TileShape    = cute::Shape<cute::_128, cute::_256, cute::_128>;
using ClusterShape = cute::Shape<cute::_1, cute::_1, cute::_1>;

using CollectiveEpilogue = typename cutlass::epilogue::collective::CollectiveBuilder<
    cutlass::arch::Sm100, cutlass::arch::OpClassTensorOp,
    TileShape, ClusterShape,
    cutlass::epilogue::collective::EpilogueTileAuto,
    Acc, Acc,
    ElemCD, cutlass::layout::RowMajor, 128 / cutlass::sizeof_bits<ElemCD>::value,
    ElemCD, cutlass::layout::RowMajor, 128 / cutlass::sizeof_bits<ElemCD>::value,
    cutlass::epilogue::collective::EpilogueScheduleAuto
  >::CollectiveOp;

using CollectiveMainloop = typename cutlass::gemm::collective::CollectiveBuilder<
    cutlass::arch::Sm100, cutlass::arch::OpClassTensorOp,
    ElemA, cutlass::layout::RowMajor, 128 / cutlass::sizeof_bits<ElemA>::value,
    ElemB, cutlass::layout::RowMajor, 128 / cutlass::sizeof_bits<ElemB>::value,
    Acc,
    TileShape, ClusterShape,
    cutlass::gemm::collective::StageCountAutoCarveout<static_cast<int>(sizeof(typename CollectiveEpilogue::SharedStorage))>,
    cutlass::gemm::collective::KernelScheduleAuto
  >::CollectiveOp;

using GemmKernel = cutlass::gemm::kernel::GemmUniversal<
    cute::Shape<int,int,int,int>,
    CollectiveMainloop,
    CollectiveEpilogue
>;
using Gemm = cutlass::gemm::device::GemmUniversalAdapter<GemmKernel>;

// Force the device kernel symbol into the cubin without needing a host main.
auto* _anchor = &cutlass::device_kernel<GemmKernel>;


// ===== COMPILED SASS (sm_100a) =====

	.target	sm_100a

	.elftype	@"ET_EXEC"


//--------------------- .note.nv.tkinfo           --------------------------
	.section	.note.nv.tkinfo,"",@"SHT_NOTE"
	.sectionflags	@"SHF_NOTE_NV_TKINFO"
	.tkinfo
        /*0018*/ 	.word	0x00000002
        /*0030*/ 	.string	""
        /*0030*/ 	.string	"ptxas"
        /*0030*/ 	.string	"Cuda compilation tools, release 13.0, V13.0.88"
        /*0030*/ 	.string	"Build cuda_13.0.r13.0/compiler.36424714_0"
        /*0030*/ 	.string	"-arch sm_100a -m 64 "



//--------------------- .note.nv.cuinfo           --------------------------
	.section	.note.nv.cuinfo,"",@"SHT_NOTE"
	.sectionflags	@"SHF_NOTE_NV_CUINFO"
        /*0018*/ 	.short	0x0002
        /*001a*/ 	.short	0x0064
        /*001c*/ 	.short	0x0082
	.zero		2


//--------------------- .nv.info                  --------------------------
	.section	.nv.info,"",@"SHT_CUDA_INFO"
	.align	4


	//----- nvinfo : EIATTR_REGCOUNT
	.align		4
        /*0000*/ 	.byte	0x04, 0x2f
        /*0002*/ 	.short	(.L_20 - .L_19)
	.align		4
.L_19:
        /*0004*/ 	.word	index@(_ZN7cutlass13device_kernelINS_4gemm6kernel13GemmUniversalIN4cute5tupleIJiiiiEEENS1_10collective13CollectiveMmaINS1_35MainloopSm100TmaUmmaWarpSpecializedILi3ELi2ELi2ENS5_IJNS4_1CILi1EEESB_SB_EEEEENS5_IJNSA_ILi128EEENSA_ILi256EEESE_EEENS_12float_e4m3_tENS5_IJlSB_lEEESH_NS5_IJSB_llEEENS4_8TiledMMAINS4_8MMA_AtomIJNS4_10MMA_TraitsINS4_19SM100_MMA_F8F6F4_SSEJSH_SH_fSE_SF_NS4_17integral_constantINS4_4UMMA5MajorELSQ_0EEENSO_ISQ_LSQ_1EEENSO_INSP_7ScaleInELST_0EEESU_EEEEEENS4_6LayoutISC_NS5_IJNSA_ILi0EEESY_SY_EEEEENS5_IJNS4_10UnderscoreES11_S11_EEEEENS4_13SM90_TMA_LOADENS4_14ComposedLayoutINS4_7SwizzleILi3ELi4ELi3EEENS4_18smem_ptr_flag_bitsILi8EEENSX_INS5_IJNSA_ILi8EEESE_EEENS5_IJSE_SB_EEEEEEEvNS4_8identityES14_NS15_IS17_S19_NSX_INS5_IJSE_S1A_EEENS5_IJSB_SE_EEEEEEEvS1F_EENS_8epilogue10collective18CollectiveEpilogueINS1L_23Sm100TmaWarpSpecializedILi4ELi2ELi64ELb0ELb0EEEJSG_NS5_IJNSX_ISE_SB_EENSX_INSA_ILi64EEESB_EEEEESH_SI_SH_SI_NS1L_6fusion15FusionCallbacksIS1P_NS1U_17LinearCombinationISH_fSH_fLNS_15FloatRoundStyleE2EEESG_S1T_JEEENS4_5SM1004TMEM4LOAD26SM100_TMEM_LOAD_32dp32b64xES14_NS15_INS16_ILi2ELi4ELi3EEES19_NSX_INS5_IJS1A_S1R_EEENS5_IJS1R_SB_EEEEEEENS4_39AutoVectorizingCopyWithAssumedAlignmentILi128EEENS4_14SM90_TMA_STOREES28_S2A_S2A_EEEvvEEEEvNT_6ParamsE)
        /*0008*/ 	.word	0x000000e0


	//----- nvinfo : EIATTR_FRAME_SIZE
	.align		4
.L_20:
        /*000c*/ 	.byte	0x04, 0x11
        /*000e*/ 	.short	(.L_22 - .L_21)
	.align		4
.L_21:
        /*0010*/ 	.word	index@($__internal_2_$__cuda_sm10x_tcgen05_guardrail_trap_unallocated_columns_being_dealloced)
        /*0014*/ 	.word	0x00000000


	//----- nvinfo : EIATTR_FRAME_SIZE
	.align		4
.L_22:
        /*0018*/ 	.byte	0x04, 0x11
        /*001a*/ 	.short	(.L_24 - .L_23)
	.align		4
.L_23:
        /*001c*/ 	.word	index@($__internal_1_$__cuda_sm10x_tcgen05_guardrail_trap_phase_invalid_during_alloc)
        /*0020*/ 	.word	0x00000000


	//----- nvinfo : EIATTR_FRAME_SIZE
	.align		4
.L_24:
        /*0024*/ 	.byte	0x04, 0x11
        /*0026*/ 	.short	(.L_26 - .L_25)
	.align		4
.L_25:
        /*0028*/ 	.word	index@($__internal_0_$__cuda_sm10x_tcgen05_guardrail_trap_col_being_dealloced_not_returned_by_alloc)
        /*002c*/ 	.word	0x00000000


	//----- nvinfo : EIATTR_FRAME_SIZE
	.align		4
.L_26:
        /*0030*/ 	.byte	0x04, 0x11
        /*0032*/ 	.short	(.L_28 - .L_27)
	.align		4
.L_27:
        /*0034*/ 	.word	index@(_ZN7cutlass13device_kernelINS_4gemm6kernel13GemmUniversalIN4cute5tupleIJiiiiEEENS1_10collective13CollectiveMmaINS1_35MainloopSm100TmaUmmaWarpSpecializedILi3ELi2ELi2ENS5_IJNS4_1CILi1EEESB_SB_EEEEENS5_IJNSA_ILi128EEENSA_ILi256EEESE_EEENS_12float_e4m3_tENS5_IJlSB_lEEESH_NS5_IJSB_llEEENS4_8TiledMMAINS4_8MMA_AtomIJNS4_10MMA_TraitsINS4_19SM100_MMA_F8F6F4_SSEJSH_SH_fSE_SF_NS4_17integral_constantINS4_4UMMA5MajorELSQ_0EEENSO_ISQ_LSQ_1EEENSO_INSP_7ScaleInELST_0EEESU_EEEEEENS4_6LayoutISC_NS5_IJNSA_ILi0EEESY_SY_EEEEENS5_IJNS4_10UnderscoreES11_S11_EEEEENS4_13SM90_TMA_LOADENS4_14ComposedLayoutINS4_7SwizzleILi3ELi4ELi3EEENS4_18smem_ptr_flag_bitsILi8EEENSX_INS5_IJNSA_ILi8EEESE_EEENS5_IJSE_SB_EEEEEEEvNS4_8identityES14_NS15_IS17_S19_NSX_INS5_IJSE_S1A_EEENS5_IJSB_SE_EEEEEEEvS1F_EENS_8epilogue10collective18CollectiveEpilogueINS1L_23Sm100TmaWarpSpecializedILi4ELi2ELi64ELb0ELb0EEEJSG_NS5_IJNSX_ISE_SB_EENSX_INSA_ILi64EEESB_EEEEESH_SI_SH_SI_NS1L_6fusion15FusionCallbacksIS1P_NS1U_17LinearCombinationISH_fSH_fLNS_15FloatRoundStyleE2EEESG_S1T_JEEENS4_5SM1004TMEM4LOAD26SM100_TMEM_LOAD_32dp32b64xES14_NS15_INS16_ILi2ELi4ELi3EEES19_NSX_INS5_IJS1A_S1R_EEENS5_IJS1R_SB_EEEEEEENS4_39AutoVectorizingCopyWithAssumedAlignmentILi128EEENS4_14SM90_TMA_STOREES28_S2A_S2A_EEEvvEEEEvNT_6ParamsE)
        /*0038*/ 	.word	0x00000000


	//----- nvinfo : EIATTR_MIN_STACK_SIZE
	.align		4
.L_28:
        /*003c*/ 	.byte	0x04, 0x12
        /*003e*/ 	.short	(.L_30 - .L_29)
	.align		4
.L_29:
        /*0040*/ 	.word	index@(_ZN7cutlass13device_kernelINS_4gemm6kernel13GemmUniversalIN4cute5tupleIJiiiiEEENS1_10collective13CollectiveMmaINS1_35MainloopSm100TmaUmmaWarpSpecializedILi3ELi2ELi2ENS5_IJNS4_1CILi1EEESB_SB_EEEEENS5_IJNSA_ILi128EEENSA_ILi256EEESE_EEENS_12float_e4m3_tENS5_IJlSB_lEEESH_NS5_IJSB_llEEENS4_8TiledMMAINS4_8MMA_AtomIJNS4_10MMA_TraitsINS4_19SM100_MMA_F8F6F4_SSEJSH_SH_fSE_SF_NS4_17integral_constantINS4_4UMMA5MajorELSQ_0EEENSO_ISQ_LSQ_1EEENSO_INSP_7ScaleInELST_0EEESU_EEEEEENS4_6LayoutISC_NS5_IJNSA_ILi0EEESY_SY_EEEEENS5_IJNS4_10UnderscoreES11_S11_EEEEENS4_13SM90_TMA_LOADENS4_14ComposedLayoutINS4_7SwizzleILi3ELi4ELi3EEENS4_18smem_ptr_flag_bitsILi8EEENSX_INS5_IJNSA_ILi8EEESE_EEENS5_IJSE_SB_EEEEEEEvNS4_8identityES14_NS15_IS17_S19_NSX_INS5_IJSE_S1A_EEENS5_IJSB_SE_EEEEEEEvS1F_EENS_8epilogue10collective18CollectiveEpilogueINS1L_23Sm100TmaWarpSpecializedILi4ELi2ELi64ELb0ELb0EEEJSG_NS5_IJNSX_ISE_SB_EENSX_INSA_ILi64EEESB_EEEEESH_SI_SH_SI_NS1L_6fusion15FusionCallbacksIS1P_NS1U_17LinearCombinationISH_fSH_fLNS_15FloatRoundStyleE2EEESG_S1T_JEEENS4_5SM1004TMEM4LOAD26SM100_TMEM_LOAD_32dp32b64xES14_NS15_INS16_ILi2ELi4ELi3EEES19_NSX_INS5_IJS1A_S1R_EEENS5_IJS1R_SB_EEEEEEENS4_39AutoVectorizingCopyWithAssumedAlignmentILi128EEENS4_14SM90_TMA_STOREES28_S2A_S2A_EEEvvEEEEvNT_6ParamsE)
        /*0044*/ 	.word	0x00000000
.L_30:


//--------------------- .nv.compat                --------------------------
	.section	.nv.compat,"",@"SHT_CUDA_COMPAT_INFO"
	.align	4
        /*0000*/ 	.byte	0x02, 0x09, 0x01, 0x00, 0x02, 0x02, 0x02, 0x00, 0x02, 0x05, 0x05, 0x00, 0x03, 0x07, 0x01, 0x01
        /*0010*/ 	.byte	0x02, 0x03, 0x01, 0x00, 0x02, 0x06, 0x01, 0x00, 0x04, 0x0b, 0x08, 0x00, 0x09, 0x00, 0x00, 0x00
        /*0020*/ 	.byte	0x00, 0x00, 0x00, 0x00


//--------------------- .nv.info._ZN7cutlass13device_kernelINS_4gemm6kernel13GemmUniversalIN4cute5tupleIJiiiiEEENS1_10collective13CollectiveMmaINS1_35MainloopSm100TmaUmmaWarpSpecializedILi3ELi2ELi2ENS5_IJNS4_1CILi1EEESB_SB_EEEEENS5_IJNSA_ILi128EEENSA_ILi256EEESE_EEENS_12float_e4m3_tENS5_IJlSB_lEEESH_NS5_IJSB_llEEENS4_8TiledMMAINS4_8MMA_AtomIJNS4_10MMA_TraitsINS4_19SM100_MMA_F8F6F4_SSEJSH_SH_fSE_SF_NS4_17integral_constantINS4_4UMMA5MajorELSQ_0EEENSO_ISQ_LSQ_1EEENSO_INSP_7ScaleInELST_0EEESU_EEEEEENS4_6LayoutISC_NS5_IJNSA_ILi0EEESY_SY_EEEEENS5_IJNS4_10UnderscoreES11_S11_EEEEENS4_13SM90_TMA_LOADENS4_14ComposedLayoutINS4_7SwizzleILi3ELi4ELi3EEENS4_18smem_ptr_flag_bitsILi8EEENSX_INS5_IJNSA_ILi8EEESE_EEENS5_IJSE_SB_EEEEEEEvNS4_8identityES14_NS15_IS17_S19_NSX_INS5_IJSE_S1A_EEENS5_IJSB_SE_EEEEEEEvS1F_EENS_8epilogue10collective18CollectiveEpilogueINS1L_23Sm100TmaWarpSpecializedILi4ELi2ELi64ELb0ELb0EEEJSG_NS5_IJNSX_ISE_SB_EENSX_INSA_ILi64EEESB_EEEEESH_SI_SH_SI_NS1L_6fusion15FusionCallbacksIS1P_NS1U_17LinearCombinationISH_fSH_fLNS_15FloatRoundStyleE2EEESG_S1T_JEEENS4_5SM1004TMEM4LOAD26SM100_TMEM_LOAD_32dp32b64xES14_NS15_INS16_ILi2ELi4ELi3EEES19_NSX_INS5_IJS1A_S1R_EEENS5_IJS1R_SB_EEEEEEENS4_39AutoVectorizingCopyWithAssumedAlignmentILi128EEENS4_14SM90_TMA_STOREES28_S2A_S2A_EEEvvEEEEvNT_6ParamsE --------------------------
	.section	.nv.info._ZN7cutlass13device_kernelINS_4gemm6kernel13GemmUniversalIN4cute5tupleIJiiiiEEENS1_10collective13CollectiveMmaINS1_35MainloopSm100TmaUmmaWarpSpecializedILi3ELi2ELi2ENS5_IJNS4_1CILi1EEESB_SB_EEEEENS5_IJNSA_ILi128EEENSA_ILi256EEESE_EEENS_12float_e4m3_tENS5_IJlSB_lEEESH_NS5_IJSB_llEEENS4_8TiledMMAINS4_8MMA_AtomIJNS4_10MMA_TraitsINS4_19SM100_MMA_F8F6F4_SSEJSH_SH_fSE_SF_NS4_17integral_constantINS4_4UMMA5MajorELSQ_0EEENSO_ISQ_LSQ_1EEENSO_INSP_7ScaleInELST_0EEESU_EEEEEENS4_6LayoutISC_NS5_IJNSA_ILi0EEESY_SY_EEEEENS5_IJNS4_10UnderscoreES11_S11_EEEEENS4_13SM90_TMA_LOADENS4_14ComposedLayoutINS4_7SwizzleILi3ELi4ELi3EEENS4_18smem_ptr_flag_bitsILi8EEENSX_INS5_IJNSA_ILi8EEESE_EEENS5_IJSE_SB_EEEEEEEvNS4_8identityES14_NS15_IS17_S19_NSX_INS5_IJSE_S1A_EEENS5_IJSB_SE_EEEEEEEvS1F_EENS_8epilogue10collective18CollectiveEpilogueINS1L_23Sm100TmaWarpSpecializedILi4ELi2ELi64ELb0ELb0EEEJSG_NS5_IJNSX_ISE_SB_EENSX_INSA_ILi64EEESB_EEEEESH_SI_SH_SI_NS1L_6fusion15FusionCallbacksIS1P_NS1U_17LinearCombinationISH_fSH_fLNS_15FloatRoundStyleE2EEESG_S1T_JEEENS4_5SM1004TMEM4LOAD26SM100_TMEM_LOAD_32dp32b64xES14_NS15_INS16_ILi2ELi4ELi3EEES19_NSX_INS5_IJS1A_S1R_EEENS5_IJS1R_SB_EEEEEEENS4_39AutoVectorizingCopyWithAssumedAlignmentILi128EEENS4_14SM90_TMA_STOREES28_S2A_S2A_EEEvvEEEEvNT_6ParamsE,"",@"SHT_CUDA_INFO"
	.sectionflags	@""
	.align	4


	//----- nvinfo : EIATTR_CUDA_API_VERSION
	.align		4
        /*0000*/ 	.byte	0x04, 0x37
        /*0002*/ 	.short	(.L_32 - .L_31)
.L_31:
        /*0004*/ 	.word	0x00000082


	//----- nvinfo : EIATTR_KPARAM_INFO
	.align		4
.L_32:
        /*0008*/ 	.byte	0x04, 0x17
        /*000a*/ 	.short	(.L_34 - .L_33)
.L_33:
        /*000c*/ 	.word	0x00000000
        /*0010*/ 	.short	0x0000
        /*0012*/ 	.short	0x0000
        /*0014*/ 	.byte	0x00, 0xf0, 0x01, 0x20


	//----- nvinfo : EIATTR_AT_ENTRY_FRAGMENTS
	.align		4
.L_34:
        /*0018*/ 	.byte	0x04, 0x4f
        /*001a*/ 	.short	(.L_36 - .L_35)


	//   ....[0]....
.L_35:
        /*001c*/ 	.word	0x00000006


	//----- nvinfo : EIATTR_RESERVED_SMEM_USED
	.align		4
.L_36:
        /*0020*/ 	.byte	0x01, 0x41
	.zero		2


	//----- nvinfo : EIATTR_SPARSE_MMA_MASK
	.align		4
        /*0024*/ 	.byte	0x03, 0x50
        /*0026*/ 	.short	0x0000


	//----- nvinfo : EIATTR_TCGEN05_1CTA_USED
	.align		4
        /*0028*/ 	.byte	0x01, 0x51
	.zero		2


	//----- nvinfo : EIATTR_MAXREG_COUNT
	.align		4
        /*002c*/ 	.byte	0x03, 0x1b
        /*002e*/ 	.short	0x00ff


	//----- nvinfo : EIATTR_NUM_BARRIERS
	.align		4
        /*0030*/ 	.byte	0x02, 0x4c
        /*0032*/ 	.byte	0x07
	.zero		1


	//----- nvinfo : EIATTR_EXTERNS
	.align		4
        /*0034*/ 	.byte	0x04, 0x0f
        /*0036*/ 	.short	(.L_38 - .L_37)


	//   ....[0]....
	.align		4
.L_37:
        /*0038*/ 	.word	index@(__assertfail)


	//----- nvinfo : EIATTR_MERCURY_ISA_VERSION
	.align		4
.L_38:
        /*003c*/ 	.byte	0x03, 0x5f
        /*003e*/ 	.short	0x0101


	//----- nvinfo : EIATTR_INT_WARP_WIDE_INSTR_OFFSETS
	.align		4
        /*0040*/ 	.byte	0x04, 0x31
        /*0042*/ 	.short	(.L_40 - .L_39)


	//   ....[0]....
.L_39:
        /*0044*/ 	.word	0x00001e40


	//   ....[1]....
        /*0048*/ 	.word	0x000036e0


	//   ....[2]....
        /*004c*/ 	.word	0x00003700


	//   ....[3]....
        /*0050*/ 	.word	0x00003730


	//   ....[4]....
        /*0054*/ 	.word	0x00004070


	//   ....[5]....
        /*0058*/ 	.word	0x000040e0


	//   ....[6]....
        /*005c*/ 	.word	0x000041c0


	//   ....[7]....
        /*0060*/ 	.word	0x00004240


	//   ....[8]....
        /*0064*/ 	.word	0x00004350


	//   ....[9]....
        /*0068*/ 	.word	0x000043e0


	//   ....[10]....
        /*006c*/ 	.word	0x000045c0


	//   ....[11]....
        /*0070*/ 	.word	0x00004720


	//----- nvinfo : EIATTR_COOP_GROUP_MASK_REGIDS
	.align		4
.L_40:
        /*0074*/ 	.byte	0x04, 0x29
        /*0076*/ 	.short	(.L_42 - .L_41)


	//   ....[0]....
.L_41:
        /*0078*/ 	.word	0xffffffff


	//   ....[1]....
        /*007c*/ 	.word	0xffffffff


	//   ....[2]....
        /*0080*/ 	.word	0xffffffff


	//   ....[3]....
        /*0084*/ 	.word	0xffffffff


	//   ....[4]....
        /*0088*/ 	.word	0xffffffff


	//   ....[5]....
        /*008c*/ 	.word	0xffffffff


	//   ....[6]....
        /*0090*/ 	.word	0xffffffff


	//   ....[7]....
        /*0094*/ 	.word	0xffffffff


	//   ....[8]....
        /*0098*/ 	.word	0xffffffff


	//   ....[9]....
        /*009c*/ 	.word	0xffffffff


	//   ....[10]....
        /*00a0*/ 	.word	0xffffffff


	//   ....[11]....
        /*00a4*/ 	.word	0xffffffff


	//   ....[12]....
        /*00a8*/ 	.word	0xffffffff


	//----- nvinfo : EIATTR_COOP_GROUP_INSTR_OFFSETS
	.align		4
.L_42:
        /*00ac*/ 	.byte	0x04, 0x28
        /*00ae*/ 	.short	(.L_44 - .L_43)


	//   ....[0]....
.L_43:
        /*00b0*/ 	.word	0x00000090


	//   ....[1]....
        /*00b4*/ 	.word	0x000004d0


	//   ....[2]....
        /*00b8*/ 	.word	0x00000620


	//   ....[3]....
        /*00bc*/ 	.word	0x000007c0


	//   ....[4]....
        /*00c0*/ 	.word	0x000008c0


	//   ....[5]....
        /*00c4*/ 	.word	0x00000a30


	//   ....[6]....
        /*00c8*/ 	.word	0x00000b90


	//   ....[7]....
        /*00cc*/ 	.word	0x00001d20


	//   ....[8]....
        /*00d0*/ 	.word	0x00002a70


	//   ....[9]....
        /*00d4*/ 	.word	0x00002c80


	//   ....[10]....
        /*00d8*/ 	.word	0x00002cb0


	//   ....[11]....
        /*00dc*/ 	.word	0x000035c0


	//   ....[12]....
        /*00e0*/ 	.word	0x000037f0


	//----- nvinfo : EIATTR_VRC_CTA_INIT_COUNT
	.align		4
.L_44:
        /*00e4*/ 	.byte	0x02, 0x4a
        /*00e6*/ 	.byte	0x80
	.zero		1


	//----- nvinfo : EIATTR_SYSCALL_OFFSETS
	.align		4
        /*00e8*/ 	.byte	0x04, 0x46
        /*00ea*/ 	.short	(.L_46 - .L_45)


	//   ....[0]....
.L_45:
        /*00ec*/ 	.word	0x00005190


	//   ....[1]....
        /*00f0*/ 	.word	0x000052d0


	//   ....[2]....
        /*00f4*/ 	.word	0x00005b30


	//   ....[3]....
        /*00f8*/ 	.word	0x00007150


	//   ....[4]....
        /*00fc*/ 	.word	0x00008700


	//   ....[5]....
        /*0100*/ 	.word	0x00009cd0


	//----- nvinfo : EIATTR_MBARRIER_INSTR_OFFSETS
	.align		4
.L_46:
        /*0104*/ 	.byte	0x04, 0x39
        /*0106*/ 	.short	(.L_48 - .L_47)


	//   ....[0]....
.L_47:
        /*0108*/ 	.word	0x000005b0
        /*010c*/ 	.word	0x000000ff
        /*0110*/ 	.word	0x00000000
        /*0114*/ 	.short	0x0100
        /*0116*/ 	.byte	0x05
	.zero		1


	//   ....[1]....
        /*0118*/ 	.word	0x000005c0
        /*011c*/ 	.word	0x000000ff
        /*0120*/ 	.word	0x00000018
        /*0124*/ 	.short	0x0100
        /*0126*/ 	.byte	0x05
	.zero		1


	//   ....[2]....
        /*0128*/ 	.word	0x000005d0
        /*012c*/ 	.word	0x000000ff
        /*0130*/ 	.word	0x00000008
        /*0134*/ 	.short	0x0100
        /*0136*/ 	.byte	0x05
	.zero		1


	//   ....[3]....
        /*0138*/ 	.word	0x000005e0
        /*013c*/ 	.word	0x000000ff
        /*0140*/ 	.word	0x00000020
        /*0144*/ 	.short	0x0100
        /*0146*/ 	.byte	0x05
	.zero		1


	//   ....[4]....
        /*0148*/ 	.word	0x000005f0
        /*014c*/ 	.word	0x000000ff
        /*0150*/ 	.word	0x00000010
        /*0154*/ 	.short	0x0100
        /*0156*/ 	.byte	0x05
	.zero		1


	//   ....[5]....
        /*0158*/ 	.word	0x00000600
        /*015c*/ 	.word	0x000000ff
        /*0160*/ 	.word	0x00000028
        /*0164*/ 	.short	0x0100
        /*0166*/ 	.byte	0x05
	.zero		1


	//   ....[6]....
        /*0168*/ 	.word	0x00000730
        /*016c*/ 	.word	0x000000ff
        /*0170*/ 	.word	0x00000030
        /*0174*/ 	.short	0x0100
        /*0176*/ 	.byte	0x07
	.zero		1


	//   ....[7]....
        /*0178*/ 	.word	0x00000740
        /*017c*/ 	.word	0x000000ff
        /*0180*/ 	.word	0x00000050
        /*0184*/ 	.short	0x0100
        /*0186*/ 	.byte	0x07
	.zero		1


	//   ....[8]....
        /*0188*/ 	.word	0x00000750
        /*018c*/ 	.word	0x000000ff
        /*0190*/ 	.word	0x00000038
        /*0194*/ 	.short	0x0100
        /*0196*/ 	.byte	0x07
	.zero		1


	//   ....[9]....
        /*0198*/ 	.word	0x00000760
        /*019c*/ 	.word	0x000000ff
        /*01a0*/ 	.word	0x00000058
        /*01a4*/ 	.short	0x0100
        /*01a6*/ 	.byte	0x07
	.zero		1


	//   ....[10]....
        /*01a8*/ 	.word	0x00000770
        /*01ac*/ 	.word	0x000000ff
        /*01b0*/ 	.word	0x00000040
        /*01b4*/ 	.short	0x0100
        /*01b6*/ 	.byte	0x07
	.zero		1


	//   ....[11]....
        /*01b8*/ 	.word	0x00000780
        /*01bc*/ 	.word	0x000000ff
        /*01c0*/ 	.word	0x00000060
        /*01c4*/ 	.short	0x0100
        /*01c6*/ 	.byte	0x07
	.zero		1


	//   ....[12]....
        /*01c8*/ 	.word	0x00000790
        /*01cc*/ 	.word	0x000000ff
        /*01d0*/ 	.word	0x00000048
        /*01d4*/ 	.short	0x0100
        /*01d6*/ 	.byte	0x07
	.zero		1


	//   ....[13]....
        /*01d8*/ 	.word	0x000007a0
        /*01dc*/ 	.word	0x000000ff
        /*01e0*/ 	.word	0x00000068
        /*01e4*/ 	.short	0x0100
        /*01e6*/ 	.byte	0x07
	.zero		1


	//   ....[14]....
        /*01e8*/ 	.word	0x00000890
        /*01ec*/ 	.word	0x000000ff
        /*01f0*/ 	.word	0x00000070
        /*01f4*/ 	.short	0x0100
        /*01f6*/ 	.byte	0x05
	.zero		1


	//   ....[15]....
        /*01f8*/ 	.word	0x000008a0
        /*01fc*/ 	.word	0x000000ff
        /*0200*/ 	.word	0x00000078
        /*0204*/ 	.short	0x0100
        /*0206*/ 	.byte	0x05
	.zero		1


	//   ....[16]....
        /*0208*/ 	.word	0x000009e0
        /*020c*/ 	.word	0x000000ff
        /*0210*/ 	.word	0x00000080
        /*0214*/ 	.short	0x0100
        /*0216*/ 	.byte	0x05
	.zero		1


	//   ....[17]....
        /*0218*/ 	.word	0x000009f0
        /*021c*/ 	.word	0x000000ff
        /*0220*/ 	.word	0x00000090
        /*0224*/ 	.short	0x0100
        /*0226*/ 	.byte	0x05
	.zero		1


	//   ....[18]....
        /*0228*/ 	.word	0x00000a00
        /*022c*/ 	.word	0x000000ff
        /*0230*/ 	.word	0x00000088
        /*0234*/ 	.short	0x0100
        /*0236*/ 	.byte	0x05
	.zero		1


	//   ....[19]....
        /*0238*/ 	.word	0x00000a10
        /*023c*/ 	.word	0x000000ff
        /*0240*/ 	.word	0x00000098
        /*0244*/ 	.short	0x0100
        /*0246*/ 	.byte	0x05
	.zero		1


	//   ....[20]....
        /*0248*/ 	.word	0x00000b40
        /*024c*/ 	.word	0x000000ff
        /*0250*/ 	.word	0x000000a0
        /*0254*/ 	.short	0x0100
        /*0256*/ 	.byte	0x07
	.zero		1


	//   ....[21]....
        /*0258*/ 	.word	0x00000b50
        /*025c*/ 	.word	0x000000ff
        /*0260*/ 	.word	0x000000b0
        /*0264*/ 	.short	0x0100
        /*0266*/ 	.byte	0x07
	.zero		1


	//   ....[22]....
        /*0268*/ 	.word	0x00000b60
        /*026c*/ 	.word	0x000000ff
        /*0270*/ 	.word	0x000000a8
        /*0274*/ 	.short	0x0100
        /*0276*/ 	.byte	0x07
	.zero		1


	//   ....[23]....
        /*0278*/ 	.word	0x00000b70
        /*027c*/ 	.word	0x000000ff
        /*0280*/ 	.word	0x000000b8
        /*0284*/ 	.short	0x0100
        /*0286*/ 	.byte	0x07
	.zero		1


	//   ....[24]....
        /*0288*/ 	.word	0x00000c60
        /*028c*/ 	.word	0x000000ff
        /*0290*/ 	.word	0x000000c0
        /*0294*/ 	.short	0x0100
        /*0296*/ 	.byte	0x05
	.zero		1


	//   ....[25]....
        /*0298*/ 	.word	0x00000c70
        /*029c*/ 	.word	0x000000ff
        /*02a0*/ 	.word	0x000000d0
        /*02a4*/ 	.short	0x0100
        /*02a6*/ 	.byte	0x05
	.zero		1


	//   ....[26]....
        /*02a8*/ 	.word	0x00000c80
        /*02ac*/ 	.word	0x000000ff
        /*02b0*/ 	.word	0x000000c8
        /*02b4*/ 	.short	0x0100
        /*02b6*/ 	.byte	0x05
	.zero		1


	//   ....[27]....
        /*02b8*/ 	.word	0x00000c90
        /*02bc*/ 	.word	0x000000ff
        /*02c0*/ 	.word	0x000000d8
        /*02c4*/ 	.short	0x0100
        /*02c6*/ 	.byte	0x05
	.zero		1


	//   ....[28]....
        /*02c8*/ 	.word	0x00001560
        /*02cc*/ 	.word	0x00000003
        /*02d0*/ 	.word	0x000000d0
        /*02d4*/ 	.short	0x010a
        /*02d6*/ 	.byte	0xff
	.zero		1


	//   ....[29]....
        /*02d8*/ 	.word	0x00001590
        /*02dc*/ 	.word	0x00000003
        /*02e0*/ 	.word	0x000000c0
        /*02e4*/ 	.short	0x0101
        /*02e6*/ 	.byte	0xff
	.zero		1


	//   ....[30]....
        /*02e8*/ 	.word	0x00001660
        /*02ec*/ 	.word	0x000000ff
        /*02f0*/ 	.word	0x00000018
        /*02f4*/ 	.short	0x010a
        /*02f6*/ 	.byte	0x08
	.zero		1


	//   ....[31]....
        /*02f8*/ 	.word	0x00001710
        /*02fc*/ 	.word	0x000000ff
        /*0300*/ 	.word	0x00000018
        /*0304*/ 	.short	0x010a
        /*0306*/ 	.byte	0x21
	.zero		1


	//   ....[32]....
        /*0308*/ 	.word	0x00001860
        /*030c*/ 	.word	0x000000ff
        /*0310*/ 	.word	0x00000018
        /*0314*/ 	.short	0x010a
        /*0316*/ 	.byte	0x08
	.zero		1


	//   ....[33]....
        /*0318*/ 	.word	0x000019c0
        /*031c*/ 	.word	0x000000ff
        /*0320*/ 	.word	0x00000078
        /*0324*/ 	.short	0x0101
        /*0326*/ 	.byte	0x04
	.zero		1


	//   ....[34]....
        /*0328*/ 	.word	0x000019e0
        /*032c*/ 	.word	0x000000ff
        /*0330*/ 	.word	0x00000018
        /*0334*/ 	.short	0x010a
        /*0336*/ 	.byte	0x08
	.zero		1


	//   ....[35]....
        /*0338*/ 	.word	0x00001a70
        /*033c*/ 	.word	0x000000ff
        /*0340*/ 	.word	0x00000018
        /*0344*/ 	.short	0x010a
        /*0346*/ 	.byte	0x19
	.zero		1


	//   ....[36]....
        /*0348*/ 	.word	0x00001bc0
        /*034c*/ 	.word	0x000000ff
        /*0350*/ 	.word	0x00000018
        /*0354*/ 	.short	0x010a
        /*0356*/ 	.byte	0x08
	.zero		1


	//   ....[37]....
        /*0358*/ 	.word	0x00001d50
        /*035c*/ 	.word	0x00000002
        /*0360*/ 	.word	0x00000080
        /*0364*/ 	.short	0x010a
        /*0366*/ 	.byte	0xff
	.zero		1


	//   ....[38]....
        /*0368*/ 	.word	0x00001e10
        /*036c*/ 	.word	0x00000002
        /*0370*/ 	.word	0x00000000
        /*0374*/ 	.short	0x0101
        /*0376*/ 	.byte	0xff
	.zero		1


	//   ....[39]....
        /*0378*/ 	.word	0x00002370
        /*037c*/ 	.word	0x000000ff
        /*0380*/ 	.word	0x00000000
        /*0384*/ 	.short	0x010a
        /*0386*/ 	.byte	0x05
	.zero		1


	//   ....[40]....
        /*0388*/ 	.word	0x00002400
        /*038c*/ 	.word	0x000000ff
        /*0390*/ 	.word	0x00000000
        /*0394*/ 	.short	0x010a
        /*0396*/ 	.byte	0x05
	.zero		1


	//   ....[41]....
        /*0398*/ 	.word	0x000024a0
        /*039c*/ 	.word	0x00000000
        /*03a0*/ 	.word	0x00000000
        /*03a4*/ 	.short	0x010a
        /*03a6*/ 	.byte	0xff
	.zero		1


	//   ....[42]....
        /*03a8*/ 	.word	0x000025c0
        /*03ac*/ 	.word	0x00000000
        /*03b0*/ 	.word	0x000000c0
        /*03b4*/ 	.short	0x010a
        /*03b6*/ 	.byte	0xff
	.zero		1


	//   ....[43]....
        /*03b8*/ 	.word	0x00002620
        /*03bc*/ 	.word	0x00000004
        /*03c0*/ 	.word	0x00000000
        /*03c4*/ 	.short	0x0101
        /*03c6*/ 	.byte	0xff
	.zero		1


	//   ....[44]....
        /*03c8*/ 	.word	0x00002640
        /*03cc*/ 	.word	0x000000ff
        /*03d0*/ 	.word	0x00000090
        /*03d4*/ 	.short	0x010a
        /*03d6*/ 	.byte	0x05
	.zero		1


	//   ....[45]....
        /*03d8*/ 	.word	0x00002760
        /*03dc*/ 	.word	0x00000000
        /*03e0*/ 	.word	0x00000080
        /*03e4*/ 	.short	0x010a
        /*03e6*/ 	.byte	0xff
	.zero		1


	//   ....[46]....
        /*03e8*/ 	.word	0x00002870
        /*03ec*/ 	.word	0x00000000
        /*03f0*/ 	.word	0x00000000
        /*03f4*/ 	.short	0x0101
        /*03f6*/ 	.byte	0xff
	.zero		1


	//   ....[47]....
        /*03f8*/ 	.word	0x00002900
        /*03fc*/ 	.word	0x000000ff
        /*0400*/ 	.word	0x00000090
        /*0404*/ 	.short	0x0106
        /*0406*/ 	.byte	0x05
	.zero		1


	//   ....[48]....
        /*0408*/ 	.word	0x00002920
        /*040c*/ 	.word	0x000000ff
        /*0410*/ 	.word	0x00000090
        /*0414*/ 	.short	0x010a
        /*0416*/ 	.byte	0x05
	.zero		1


	//   ....[49]....
        /*0418*/ 	.word	0x000029b0
        /*041c*/ 	.word	0x000000ff
        /*0420*/ 	.word	0x00000090
        /*0424*/ 	.short	0x0106
        /*0426*/ 	.byte	0x04
	.zero		1


	//   ....[50]....
        /*0428*/ 	.word	0x000029f0
        /*042c*/ 	.word	0x00000000
        /*0430*/ 	.word	0x00000090
        /*0434*/ 	.short	0x010a
        /*0436*/ 	.byte	0xff
	.zero		1


	//   ....[51]....
        /*0438*/ 	.word	0x00002f30
        /*043c*/ 	.word	0x00000000
        /*0440*/ 	.word	0x00000080
        /*0444*/ 	.short	0x010a
        /*0446*/ 	.byte	0xff
	.zero		1


	//   ....[52]....
        /*0448*/ 	.word	0x00003040
        /*044c*/ 	.word	0x00000003
        /*0450*/ 	.word	0x00000000
        /*0454*/ 	.short	0x0101
        /*0456*/ 	.byte	0xff
	.zero		1


	//   ....[53]....
        /*0458*/ 	.word	0x00003050
        /*045c*/ 	.word	0x000000ff
        /*0460*/ 	.word	0x00000000
        /*0464*/ 	.short	0x010a
        /*0466*/ 	.byte	0x06
	.zero		1


	//   ....[54]....
        /*0468*/ 	.word	0x00003070
        /*046c*/ 	.word	0x000000ff
        /*0470*/ 	.word	0x000000b0
        /*0474*/ 	.short	0x010a
        /*0476*/ 	.byte	0x07
	.zero		1


	//   ....[55]....
        /*0478*/ 	.word	0x00003140
        /*047c*/ 	.word	0x000000ff
        /*0480*/ 	.word	0x00000000
        /*0484*/ 	.short	0x010a
        /*0486*/ 	.byte	0x06
	.zero		1


	//   ....[56]....
        /*0488*/ 	.word	0x00003270
        /*048c*/ 	.word	0x000000ff
        /*0490*/ 	.word	0x00000000
        /*0494*/ 	.short	0x010a
        /*0496*/ 	.byte	0x1a
	.zero		1


	//   ....[57]....
        /*0498*/ 	.word	0x00003510
        /*049c*/ 	.word	0x000000ff
        /*04a0*/ 	.word	0x00000000
        /*04a4*/ 	.short	0x010a
        /*04a6*/ 	.byte	0x06
	.zero		1


	//   ....[58]....
        /*04a8*/ 	.word	0x000035a0
        /*04ac*/ 	.word	0x000000ff
        /*04b0*/ 	.word	0x00000000
        /*04b4*/ 	.short	0x010a
        /*04b6*/ 	.byte	0x07
	.zero		1


	//   ....[59]....
        /*04b8*/ 	.word	0x00003a20
        /*04bc*/ 	.word	0x00000000
        /*04c0*/ 	.word	0x00000080
        /*04c4*/ 	.short	0x010a
        /*04c6*/ 	.byte	0xff
	.zero		1


	//   ....[60]....
        /*04c8*/ 	.word	0x00003ae0
        /*04cc*/ 	.word	0x00000000
        /*04d0*/ 	.word	0x00000000
        /*04d4*/ 	.short	0x0101
        /*04d6*/ 	.byte	0xff
	.zero		1


	//   ....[61]....
        /*04d8*/ 	.word	0x00003e00
        /*04dc*/ 	.word	0x000000ff
        /*04e0*/ 	.word	0x00000078
        /*04e4*/ 	.short	0x010a
        /*04e6*/ 	.byte	0x07
	.zero		1


	//   ....[62]....
        /*04e8*/ 	.word	0x00003ff0
        /*04ec*/ 	.word	0x000000ff
        /*04f0*/ 	.word	0x00000050
        /*04f4*/ 	.short	0x010a
        /*04f6*/ 	.byte	0x07
	.zero		1


	//   ....[63]....
        /*04f8*/ 	.word	0x00004160
        /*04fc*/ 	.word	0x000000ff
        /*0500*/ 	.word	0x00000030
        /*0504*/ 	.short	0x010b
        /*0506*/ 	.byte	0x07
	.zero		1


	//   ....[64]....
        /*0508*/ 	.word	0x00004170
        /*050c*/ 	.word	0x000000ff
        /*0510*/ 	.word	0x00000000
        /*0514*/ 	.short	0x0101
        /*0516*/ 	.byte	0x08
	.zero		1


	//   ....[65]....
        /*0518*/ 	.word	0x00004190
        /*051c*/ 	.word	0x000000ff
        /*0520*/ 	.word	0x00000058
        /*0524*/ 	.short	0x010a
        /*0526*/ 	.byte	0x07
	.zero		1


	//   ....[66]....
        /*0528*/ 	.word	0x000042f0
        /*052c*/ 	.word	0x000000ff
        /*0530*/ 	.word	0x00000038
        /*0534*/ 	.short	0x010b
        /*0536*/ 	.byte	0x07
	.zero		1


	//   ....[67]....
        /*0538*/ 	.word	0x00004300
        /*053c*/ 	.word	0x000000ff
        /*0540*/ 	.word	0x00000000
        /*0544*/ 	.short	0x0101
        /*0546*/ 	.byte	0x08
	.zero		1


	//   ....[68]....
        /*0548*/ 	.word	0x00004310
        /*054c*/ 	.word	0x000000ff
        /*0550*/ 	.word	0x00000060
        /*0554*/ 	.short	0x010a
        /*0556*/ 	.byte	0x07
	.zero		1


	//   ....[69]....
        /*0558*/ 	.word	0x000044b0
        /*055c*/ 	.word	0x000000ff
        /*0560*/ 	.word	0x00000040
        /*0564*/ 	.short	0x010b
        /*0566*/ 	.byte	0x07
	.zero		1


	//   ....[70]....
        /*0568*/ 	.word	0x00004520
        /*056c*/ 	.word	0x000000ff
        /*0570*/ 	.word	0x00000000
        /*0574*/ 	.short	0x0101
        /*0576*/ 	.byte	0x08
	.zero		1


	//   ....[71]....
        /*0578*/ 	.word	0x00004550
        /*057c*/ 	.word	0x000000ff
        /*0580*/ 	.word	0x00000068
        /*0584*/ 	.short	0x010a
        /*0586*/ 	.byte	0x07
	.zero		1


	//   ....[72]....
        /*0588*/ 	.word	0x00004760
        /*058c*/ 	.word	0x000000ff
        /*0590*/ 	.word	0x00000048
        /*0594*/ 	.short	0x010b
        /*0596*/ 	.byte	0x07
	.zero		1


	//   ....[73]....
        /*0598*/ 	.word	0x00004780
        /*059c*/ 	.word	0x000000ff
        /*05a0*/ 	.word	0x00000000
        /*05a4*/ 	.short	0x0101
        /*05a6*/ 	.byte	0x0d
	.zero		1


	//   ....[74]....
        /*05a8*/ 	.word	0x000047b0
        /*05ac*/ 	.word	0x000000ff
        /*05b0*/ 	.word	0x00000050
        /*05b4*/ 	.short	0x010a
        /*05b6*/ 	.byte	0x07
	.zero		1


	//   ....[75]....
        /*05b8*/ 	.word	0x000047d0
        /*05bc*/ 	.word	0x000000ff
        /*05c0*/ 	.word	0x00000058
        /*05c4*/ 	.short	0x010a
        /*05c6*/ 	.byte	0x07
	.zero		1


	//   ....[76]....
        /*05c8*/ 	.word	0x000047f0
        /*05cc*/ 	.word	0x000000ff
        /*05d0*/ 	.word	0x00000060
        /*05d4*/ 	.short	0x010a
        /*05d6*/ 	.byte	0x07
	.zero		1


	//   ....[77]....
        /*05d8*/ 	.word	0x00004830
        /*05dc*/ 	.word	0x00000000
        /*05e0*/ 	.word	0x00000068
        /*05e4*/ 	.short	0x010a
        /*05e6*/ 	.byte	0xff
	.zero		1


	//   ....[78]....
        /*05e8*/ 	.word	0x00004b60
        /*05ec*/ 	.word	0x00000000
        /*05f0*/ 	.word	0x00000080
        /*05f4*/ 	.short	0x010a
        /*05f6*/ 	.byte	0xff
	.zero		1


	//   ....[79]....
        /*05f8*/ 	.word	0x00004c70
        /*05fc*/ 	.word	0x00000000
        /*0600*/ 	.word	0x00000000
        /*0604*/ 	.short	0x0101
        /*0606*/ 	.byte	0xff
	.zero		1


	//   ....[80]....
        /*0608*/ 	.word	0x000056d0
        /*060c*/ 	.word	0x00000003
        /*0610*/ 	.word	0x00000030
        /*0614*/ 	.short	0x010a
        /*0616*/ 	.byte	0xff
	.zero		1


	//   ....[81]....
        /*0618*/ 	.word	0x00005710
        /*061c*/ 	.word	0x000000c1
        /*0620*/ 	.word	0x000000a0
        /*0624*/ 	.short	0x010a
        /*0626*/ 	.byte	0xff
	.zero		1


	//   ....[82]....
        /*0628*/ 	.word	0x00005840
        /*062c*/ 	.word	0x00000003
        /*0630*/ 	.word	0x00000030
        /*0634*/ 	.short	0x010a
        /*0636*/ 	.byte	0xff
	.zero		1


	//   ....[83]....
        /*0638*/ 	.word	0x000059a0
        /*063c*/ 	.word	0x00000000
        /*0640*/ 	.word	0x00000000
        /*0644*/ 	.short	0x0101
        /*0646*/ 	.byte	0xff
	.zero		1


	//   ....[84]....
        /*0648*/ 	.word	0x00005a00
        /*064c*/ 	.word	0x000000c1
        /*0650*/ 	.word	0x000000a0
        /*0654*/ 	.short	0x010a
        /*0656*/ 	.byte	0xff
	.zero		1


	//   ....[85]....
        /*0658*/ 	.word	0x00006db0
        /*065c*/ 	.word	0x000000cc
        /*0660*/ 	.word	0x00000030
        /*0664*/ 	.short	0x010a
        /*0666*/ 	.byte	0xff
	.zero		1


	//   ....[86]....
        /*0668*/ 	.word	0x00006e80
        /*066c*/ 	.word	0x000000cc
        /*0670*/ 	.word	0x00000030
        /*0674*/ 	.short	0x010a
        /*0676*/ 	.byte	0xff
	.zero		1


	//   ....[87]....
        /*0678*/ 	.word	0x00006fc0
        /*067c*/ 	.word	0x00000003
        /*0680*/ 	.word	0x00000000
        /*0684*/ 	.short	0x0101
        /*0686*/ 	.byte	0xff
	.zero		1


	//   ....[88]....
        /*0688*/ 	.word	0x00008360
        /*068c*/ 	.word	0x00000000
        /*0690*/ 	.word	0x00000030
        /*0694*/ 	.short	0x010a
        /*0696*/ 	.byte	0xff
	.zero		1


	//   ....[89]....
        /*0698*/ 	.word	0x00008430
        /*069c*/ 	.word	0x00000000
        /*06a0*/ 	.word	0x00000030
        /*06a4*/ 	.short	0x010a
        /*06a6*/ 	.byte	0xff
	.zero		1


	//   ....[90]....
        /*06a8*/ 	.word	0x00008590
        /*06ac*/ 	.word	0x00000000
        /*06b0*/ 	.word	0x00000000
        /*06b4*/ 	.short	0x0101
        /*06b6*/ 	.byte	0xff
	.zero		1


	//   ....[91]....
        /*06b8*/ 	.word	0x00009940
        /*06bc*/ 	.word	0x00000000
        /*06c0*/ 	.word	0x00000030
        /*06c4*/ 	.short	0x010a
        /*06c6*/ 	.byte	0xff
	.zero		1


	//   ....[92]....
        /*06c8*/ 	.word	0x00009a10
        /*06cc*/ 	.word	0x00000000
        /*06d0*/ 	.word	0x00000030
        /*06d4*/ 	.short	0x010a
        /*06d6*/ 	.byte	0xff
	.zero		1


	//   ....[93]....
        /*06d8*/ 	.word	0x00009b70
        /*06dc*/ 	.word	0x00000000
        /*06e0*/ 	.word	0x00000000
        /*06e4*/ 	.short	0x0101
        /*06e6*/ 	.byte	0xff
	.zero		1


	//   ....[94]....
        /*06e8*/ 	.word	0x0000a060
        /*06ec*/ 	.word	0x000000ff
        /*06f0*/ 	.word	0x00000000
        /*06f4*/ 	.short	0x0101
        /*06f6*/ 	.byte	0x05
	.zero		1


	//   ....[95]....
        /*06f8*/ 	.word	0x0000afe0
        /*06fc*/ 	.word	0x00000003
        /*0700*/ 	.word	0x000000d0
        /*0704*/ 	.short	0x010a
        /*0706*/ 	.byte	0xff
	.zero		1


	//   ....[96]....
        /*0708*/ 	.word	0x0000b040
        /*070c*/ 	.word	0x00000002
        /*0710*/ 	.word	0x00000018
        /*0714*/ 	.short	0x010a
        /*0716*/ 	.byte	0xff
	.zero		1


	//   ....[97]....
        /*0718*/ 	.word	0x0000b0a0
        /*071c*/ 	.word	0x00000002
        /*0720*/ 	.word	0x00000018
        /*0724*/ 	.short	0x010a
        /*0726*/ 	.byte	0xff
	.zero		1


	//   ....[98]....
        /*0728*/ 	.word	0x0000b0f0
        /*072c*/ 	.word	0x00000002
        /*0730*/ 	.word	0x00000080
        /*0734*/ 	.short	0x010a
        /*0736*/ 	.byte	0xff
	.zero		1


	//   ....[99]....
        /*0738*/ 	.word	0x0000b150
        /*073c*/ 	.word	0x00000000
        /*0740*/ 	.word	0x00000000
        /*0744*/ 	.short	0x010a
        /*0746*/ 	.byte	0xff
	.zero		1


	//   ....[100]....
        /*0748*/ 	.word	0x0000b1b0
        /*074c*/ 	.word	0x00000000
        /*0750*/ 	.word	0x00000000
        /*0754*/ 	.short	0x010a
        /*0756*/ 	.byte	0xff
	.zero		1


	//   ....[101]....
        /*0758*/ 	.word	0x0000b200
        /*075c*/ 	.word	0x00000000
        /*0760*/ 	.word	0x000000c0
        /*0764*/ 	.short	0x010a
        /*0766*/ 	.byte	0xff
	.zero		1


	//   ....[102]....
        /*0768*/ 	.word	0x0000b260
        /*076c*/ 	.word	0x00000000
        /*0770*/ 	.word	0x00000090
        /*0774*/ 	.short	0x010a
        /*0776*/ 	.byte	0xff
	.zero		1


	//   ....[103]....
        /*0778*/ 	.word	0x0000b2b0
        /*077c*/ 	.word	0x00000000
        /*0780*/ 	.word	0x00000080
        /*0784*/ 	.short	0x010a
        /*0786*/ 	.byte	0xff
	.zero		1


	//   ....[104]....
        /*0788*/ 	.word	0x0000b310
        /*078c*/ 	.word	0x00000000
        /*0790*/ 	.word	0x00000090
        /*0794*/ 	.short	0x010a
        /*0796*/ 	.byte	0xff
	.zero		1


	//   ....[105]....
        /*0798*/ 	.word	0x0000b360
        /*079c*/ 	.word	0x00000000
        /*07a0*/ 	.word	0x00000080
        /*07a4*/ 	.short	0x010a
        /*07a6*/ 	.byte	0xff
	.zero		1


	//   ....[106]....
        /*07a8*/ 	.word	0x0000b3c0
        /*07ac*/ 	.word	0x00000003
        /*07b0*/ 	.word	0x000000b0
        /*07b4*/ 	.short	0x010a
        /*07b6*/ 	.byte	0xff
	.zero		1


	//   ....[107]....
        /*07b8*/ 	.word	0x0000b420
        /*07bc*/ 	.word	0x00000000
        /*07c0*/ 	.word	0x00000000
        /*07c4*/ 	.short	0x010a
        /*07c6*/ 	.byte	0xff
	.zero		1


	//   ....[108]....
        /*07c8*/ 	.word	0x0000b480
        /*07cc*/ 	.word	0x00000000
        /*07d0*/ 	.word	0x00000000
        /*07d4*/ 	.short	0x010a
        /*07d6*/ 	.byte	0xff
	.zero		1


	//   ....[109]....
        /*07d8*/ 	.word	0x0000b4e0
        /*07dc*/ 	.word	0x00000000
        /*07e0*/ 	.word	0x00000000
        /*07e4*/ 	.short	0x010a
        /*07e6*/ 	.byte	0xff
	.zero		1


	//   ....[110]....
        /*07e8*/ 	.word	0x0000b530
        /*07ec*/ 	.word	0x00000000
        /*07f0*/ 	.word	0x00000080
        /*07f4*/ 	.short	0x010a
        /*07f6*/ 	.byte	0xff
	.zero		1


	//   ....[111]....
        /*07f8*/ 	.word	0x0000b590
        /*07fc*/ 	.word	0x00000000
        /*0800*/ 	.word	0x00000078
        /*0804*/ 	.short	0x010a
        /*0806*/ 	.byte	0xff
	.zero		1


	//   ....[112]....
        /*0808*/ 	.word	0x0000b5f0
        /*080c*/ 	.word	0x00000003
        /*0810*/ 	.word	0x00000050
        /*0814*/ 	.short	0x010a
        /*0816*/ 	.byte	0xff
	.zero		1


	//   ....[113]....
        /*0818*/ 	.word	0x0000b650
        /*081c*/ 	.word	0x00000003
        /*0820*/ 	.word	0x00000058
        /*0824*/ 	.short	0x010a
        /*0826*/ 	.byte	0xff
	.zero		1


	//   ....[114]....
        /*0828*/ 	.word	0x0000b6b0
        /*082c*/ 	.word	0x00000003
        /*0830*/ 	.word	0x00000060
        /*0834*/ 	.short	0x010a
        /*0836*/ 	.byte	0xff
	.zero		1


	//   ....[115]....
        /*0838*/ 	.word	0x0000b710
        /*083c*/ 	.word	0x00000003
        /*0840*/ 	.word	0x00000068
        /*0844*/ 	.short	0x010a
        /*0846*/ 	.byte	0xff
	.zero		1


	//   ....[116]....
        /*0848*/ 	.word	0x0000b770
        /*084c*/ 	.word	0x00000000
        /*0850*/ 	.word	0x00000050
        /*0854*/ 	.short	0x010a
        /*0856*/ 	.byte	0xff
	.zero		1


	//   ....[117]....
        /*0858*/ 	.word	0x0000b7d0
        /*085c*/ 	.word	0x00000000
        /*0860*/ 	.word	0x00000058
        /*0864*/ 	.short	0x010a
        /*0866*/ 	.byte	0xff
	.zero		1


	//   ....[118]....
        /*0868*/ 	.word	0x0000b830
        /*086c*/ 	.word	0x00000000
        /*0870*/ 	.word	0x00000060
        /*0874*/ 	.short	0x010a
        /*0876*/ 	.byte	0xff
	.zero		1


	//   ....[119]....
        /*0878*/ 	.word	0x0000b880
        /*087c*/ 	.word	0x00000000
        /*0880*/ 	.word	0x00000080
        /*0884*/ 	.short	0x010a
        /*0886*/ 	.byte	0xff
	.zero		1


	//   ....[120]....
        /*0888*/ 	.word	0x0000b8d0
        /*088c*/ 	.word	0x00000003
        /*0890*/ 	.word	0x00000030
        /*0894*/ 	.short	0x010a
        /*0896*/ 	.byte	0xff
	.zero		1


	//   ....[121]....
        /*0898*/ 	.word	0x0000b920
        /*089c*/ 	.word	0x000000c1
        /*08a0*/ 	.word	0x000000a0
        /*08a4*/ 	.short	0x010a
        /*08a6*/ 	.byte	0xff
	.zero		1


	//   ....[122]....
        /*08a8*/ 	.word	0x0000b970
        /*08ac*/ 	.word	0x000000cc
        /*08b0*/ 	.word	0x00000030
        /*08b4*/ 	.short	0x010a
        /*08b6*/ 	.byte	0xff
	.zero		1


	//   ....[123]....
        /*08b8*/ 	.word	0x0000b9c0
        /*08bc*/ 	.word	0x00000000
        /*08c0*/ 	.word	0x00000030
        /*08c4*/ 	.short	0x010a
        /*08c6*/ 	.byte	0xff
	.zero		1


	//   ....[124]....
        /*08c8*/ 	.word	0x0000ba10
        /*08cc*/ 	.word	0x00000000
        /*08d0*/ 	.word	0x00000030
        /*08d4*/ 	.short	0x010a
        /*08d6*/ 	.byte	0xff
	.zero		1


	//----- nvinfo : EIATTR_NUM_MBARRIERS
	.align		4
.L_48:
        /*08d8*/ 	.byte	0x03, 0x38
        /*08da*/ 	.short	0x001c


	//----- nvinfo : EIATTR_EXIT_INSTR_OFFSETS
	.align		4
        /*08dc*/ 	.byte	0x04, 0x1c
        /*08de*/ 	.short	(.L_50 - .L_49)


	//   ....[0]....
.L_49:
        /*08e0*/ 	.word	0x000024d0


	//   ....[1]....
        /*08e4*/ 	.word	0x000029c0


	//   ....[2]....
        /*08e8*/ 	.word	0x00002a20


	//   ....[3]....
        /*08ec*/ 	.word	0x00003800


	//   ....[4]....
        /*08f0*/ 	.word	0x00004860


	//   ....[5]....
        /*08f4*/ 	.word	0x000048a0


	//   ....[6]....
        /*08f8*/ 	.word	0x0000afd0


	//----- nvinfo : EIATTR_MAX_THREADS
	.align		4
.L_50:
        /*08fc*/ 	.byte	0x04, 0x05
        /*08fe*/ 	.short	(.L_52 - .L_51)
.L_51:
        /*0900*/ 	.word	0x00000100
        /*0904*/ 	.word	0x00000001
        /*0908*/ 	.word	0x00000001


	//----- nvinfo : EIATTR_CRS_STACK_SIZE
	.align		4
.L_52:
        /*090c*/ 	.byte	0x04, 0x1e
        /*090e*/ 	.short	(.L_54 - .L_53)
.L_53:
        /*0910*/ 	.word	0x00000000


	//----- nvinfo : EIATTR_CBANK_PARAM_SIZE
	.align		4
.L_54:
        /*0914*/ 	.byte	0x03, 0x19
        /*0916*/ 	.short	0x0800


	//----- nvinfo : EIATTR_PARAM_CBANK
	.align		4
        /*0918*/ 	.byte	0x04, 0x0a
        /*091a*/ 	.short	(.L_56 - .L_55)
	.align		4
.L_55:
        /*091c*/ 	.word	index@(.nv.constant0._ZN7cutlass13device_kernelINS_4gemm6kernel13GemmUniversalIN4cute5tupleIJiiiiEEENS1_10collective13CollectiveMmaINS1_35MainloopSm100TmaUmmaWarpSpecializedILi3ELi2ELi2ENS5_IJNS4_1CILi1EEESB_SB_EEEEENS5_IJNSA_ILi128EEENSA_ILi256EEESE_EEENS_12float_e4m3_tENS5_IJlSB_lEEESH_NS5_IJSB_llEEENS4_8TiledMMAINS4_8MMA_AtomIJNS4_10MMA_TraitsINS4_19SM100_MMA_F8F6F4_SSEJSH_SH_fSE_SF_NS4_17integral_constantINS4_4UMMA5MajorELSQ_0EEENSO_ISQ_LSQ_1EEENSO_INSP_7ScaleInELST_0EEESU_EEEEEENS4_6LayoutISC_NS5_IJNSA_ILi0EEESY_SY_EEEEENS5_IJNS4_10UnderscoreES11_S11_EEEEENS4_13SM90_TMA_LOADENS4_14ComposedLayoutINS4_7SwizzleILi3ELi4ELi3EEENS4_18smem_ptr_flag_bitsILi8EEENSX_INS5_IJNSA_ILi8EEESE_EEENS5_IJSE_SB_EEEEEEEvNS4_8identityES14_NS15_IS17_S19_NSX_INS5_IJSE_S1A_EEENS5_IJSB_SE_EEEEEEEvS1F_EENS_8epilogue10collective18CollectiveEpilogueINS1L_23Sm100TmaWarpSpecializedILi4ELi2ELi64ELb0ELb0EEEJSG_NS5_IJNSX_ISE_SB_EENSX_INSA_ILi64EEESB_EEEEESH_SI_SH_SI_NS1L_6fusion15FusionCallbacksIS1P_NS1U_17LinearCombinationISH_fSH_fLNS_15FloatRoundStyleE2EEESG_S1T_JEEENS4_5SM1004TMEM4LOAD26SM100_TMEM_LOAD_32dp32b64xES14_NS15_INS16_ILi2ELi4ELi3EEES19_NSX_INS5_IJS1A_S1R_EEENS5_IJS1R_SB_EEEEEEENS4_39AutoVectorizingCopyWithAssumedAlignmentILi128EEENS4_14SM90_TMA_STOREES28_S2A_S2A_EEEvvEEEEvNT_6ParamsE)
        /*0920*/ 	.short	0x0380
        /*0922*/ 	.short	0x0800


	//----- nvinfo : EIATTR_SW_WAR
	.align		4
.L_56:
        /*0924*/ 	.byte	0x04, 0x36
        /*0926*/ 	.short	(.L_58 - .L_57)
.L_57:
        /*0928*/ 	.word	0x00000008
.L_58:


//--------------------- .nv.callgraph             --------------------------
	.section	.nv.callgraph,"",@"SHT_CUDA_CALLGRAPH"
	.align	4
	.sectionentsize	8
	.align		4
        /*0000*/ 	.word	0x00000000
	.align		4
        /*0004*/ 	.word	0xffffffff
	.align		4
        /*0008*/ 	.word	index@(_ZN7cutlass13device_kernelINS_4gemm6kernel13GemmUniversalIN4cute5tupleIJiiiiEEENS1_10collective13CollectiveMmaINS1_35MainloopSm100TmaUmmaWarpSpecializedILi3ELi2ELi2ENS5_IJNS4_1CILi1EEESB_SB_EEEEENS5_IJNSA_ILi128EEENSA_ILi256EEESE_EEENS_12float_e4m3_tENS5_IJlSB_lEEESH_NS5_IJSB_llEEENS4_8TiledMMAINS4_8MMA_AtomIJNS4_10MMA_TraitsINS4_19SM100_MMA_F8F6F4_SSEJSH_SH_fSE_SF_NS4_17integral_constantINS4_4UMMA5MajorELSQ_0EEENSO_ISQ_LSQ_1EEENSO_INSP_7ScaleInELST_0EEESU_EEEEEENS4_6LayoutISC_NS5_IJNSA_ILi0EEESY_SY_EEEEENS5_IJNS4_10UnderscoreES11_S11_EEEEENS4_13SM90_TMA_LOADENS4_14ComposedLayoutINS4_7SwizzleILi3ELi4ELi3EEENS4_18smem_ptr_flag_bitsILi8EEENSX_INS5_IJNSA_ILi8EEESE_EEENS5_IJSE_SB_EEEEEEEvNS4_8identityES14_NS15_IS17_S19_NSX_INS5_IJSE_S1A_EEENS5_IJSB_SE_EEEEEEEvS1F_EENS_8epilogue10collective18CollectiveEpilogueINS1L_23Sm100TmaWarpSpecializedILi4ELi2ELi64ELb0ELb0EEEJSG_NS5_IJNSX_ISE_SB_EENSX_INSA_ILi64EEESB_EEEEESH_SI_SH_SI_NS1L_6fusion15FusionCallbacksIS1P_NS1U_17LinearCombinationISH_fSH_fLNS_15FloatRoundStyleE2EEESG_S1T_JEEENS4_5SM1004TMEM4LOAD26SM100_TMEM_LOAD_32dp32b64xES14_NS15_INS16_ILi2ELi4ELi3EEES19_NSX_INS5_IJS1A_S1R_EEENS5_IJS1R_SB_EEEEEEENS4_39AutoVectorizingCopyWithAssumedAlignmentILi128EEENS4_14SM90_TMA_STOREES28_S2A_S2A_EEEvvEEEEvNT_6ParamsE)
	.align		4
        /*000c*/ 	.word	index@(__assertfail)
	.align		4
        /*0010*/ 	.word	0x00000000
	.align		4
        /*0014*/ 	.word	0xfffffffe
	.align		4
        /*0018*/ 	.word	0x00000000
	.align		4
        /*001c*/ 	.word	0xfffffffd
	.align		4
        /*0020*/ 	.word	0x00000000
	.align		4
        /*0024*/ 	.word	0xfffffffc


//--------------------- .nv.constant4             --------------------------
	.section	.nv.constant4,"a",@progbits
	.align	8
	.align		8
.nv.constant4:
        /*0000*/ 	.dword	__assertfail
	.align		8
        /*0008*/ 	.dword	__unnamed_1
	.align		8
        /*0010*/ 	.dword	__unnamed_2
	.align		8
        /*0018*/ 	.dword	__unnamed_3
	.align		8
        /*0020*/ 	.dword	_ZN40_INTERNAL_c7da9e10_4_k_cu_ae900288_265074cuda3std3__45__cpo5beginE
	.align		8
        /*0028*/ 	.dword	_ZN40_INTERNAL_c7da9e10_4_k_cu_ae900288_265074cuda3std3__45__cpo3endE
	.align		8
        /*0030*/ 	.dword	_ZN40_INTERNAL_c7da9e10_4_k_cu_ae900288_265074cuda3std3__45__cpo6cbeginE
	.align		8
        /*0038*/ 	.dword	_ZN40_INTERNAL_c7da9e10_4_k_cu_ae900288_265074cuda3std3__45__cpo4cendE
	.align		8
        /*0040*/ 	.dword	_ZN40_INTERNAL_c7da9e10_4_k_cu_ae900288_265074cuda3std3__442_GLOBAL__N__c7da9e10_4_k_cu_ae900288_265076ignoreE
	.align		8
        /*0048*/ 	.dword	_ZN40_INTERNAL_c7da9e10_4_k_cu_ae900288_265074cuda3std3__419piecewise_constructE
	.align		8
        /*0050*/ 	.dword	_ZN40_INTERNAL_c7da9e10_4_k_cu_ae900288_265074cuda3std3__48in_placeE
	.align		8
        /*0058*/ 	.dword	_ZN40_INTERNAL_c7da9e10_4_k_cu_ae900288_265074cuda3std6ranges3__45__cpo4swapE
	.align		8
        /*0060*/ 	.dword	_ZN40_INTERNAL_c7da9e10_4_k_cu_ae900288_265074cuda3std6ranges3__45__cpo9iter_moveE
	.align		8
        /*0068*/ 	.dword	_ZN40_INTERNAL_c7da9e10_4_k_cu_ae900288_265074cute7productE
	.align		8
        /*0070*/ 	.dword	_ZN40_INTERNAL_c7da9e10_4_k_cu_ae900288_265074cute1_E
	.align		8
        /*0078*/ 	.dword	$str$25
	.align		8
        /*0080*/ 	.dword	$str$26
	.align		8
        /*0088*/ 	.dword	$str$27
	.align		8
        /*0090*/ 	.dword	$str$28


//--------------------- .text._ZN7cutlass13device_kernelINS_4gemm6kernel13GemmUniversalIN4cute5tupleIJiiiiEEENS1_10collective13CollectiveMmaINS1_35MainloopSm100TmaUmmaWarpSpecializedILi3ELi2ELi2ENS5_IJNS4_1CILi1EEESB_SB_EEEEENS5_IJNSA_ILi128EEENSA_ILi256EEESE_EEENS_12float_e4m3_tENS5_IJlSB_lEEESH_NS5_IJSB_llEEENS4_8TiledMMAINS4_8MMA_AtomIJNS4_10MMA_TraitsINS4_19SM100_MMA_F8F6F4_SSEJSH_SH_fSE_SF_NS4_17integral_constantINS4_4UMMA5MajorELSQ_0EEENSO_ISQ_LSQ_1EEENSO_INSP_7ScaleInELST_0EEESU_EEEEEENS4_6LayoutISC_NS5_IJNSA_ILi0EEESY_SY_EEEEENS5_IJNS4_10UnderscoreES11_S11_EEEEENS4_13SM90_TMA_LOADENS4_14ComposedLayoutINS4_7SwizzleILi3ELi4ELi3EEENS4_18smem_ptr_flag_bitsILi8EEENSX_INS5_IJNSA_ILi8EEESE_EEENS5_IJSE_SB_EEEEEEEvNS4_8identityES14_NS15_IS17_S19_NSX_INS5_IJSE_S1A_EEENS5_IJSB_SE_EEEEEEEvS1F_EENS_8epilogue10collective18CollectiveEpilogueINS1L_23Sm100TmaWarpSpecializedILi4ELi2ELi64ELb0ELb0EEEJSG_NS5_IJNSX_ISE_SB_EENSX_INSA_ILi64EEESB_EEEEESH_SI_SH_SI_NS1L_6fusion15FusionCallbacksIS1P_NS1U_17LinearCombinationISH_fSH_fLNS_15FloatRoundStyleE2EEESG_S1T_JEEENS4_5SM1004TMEM4LOAD26SM100_TMEM_LOAD_32dp32b64xES14_NS15_INS16_ILi2ELi4ELi3EEES19_NSX_INS5_IJS1A_S1R_EEENS5_IJS1R_SB_EEEEEEENS4_39AutoVectorizingCopyWithAssumedAlignmentILi128EEENS4_14SM90_TMA_STOREES28_S2A_S2A_EEEvvEEEEvNT_6ParamsE --------------------------
	.section	.text._ZN7cutlass13device_kernelINS_4gemm6kernel13GemmUniversalIN4cute5tupleIJiiiiEEENS1_10collective13CollectiveMmaINS1_35MainloopSm100TmaUmmaWarpSpecializedILi3ELi2ELi2ENS5_IJNS4_1CILi1EEESB_SB_EEEEENS5_IJNSA_ILi128EEENSA_ILi256EEESE_EEENS_12float_e4m3_tENS5_IJlSB_lEEESH_NS5_IJSB_llEEENS4_8TiledMMAINS4_8MMA_AtomIJNS4_10MMA_TraitsINS4_19SM100_MMA_F8F6F4_SSEJSH_SH_fSE_SF_NS4_17integral_constantINS4_4UMMA5MajorELSQ_0EEENSO_ISQ_LSQ_1EEENSO_INSP_7ScaleInELST_0EEESU_EEEEEENS4_6LayoutISC_NS5_IJNSA_ILi0EEESY_SY_EEEEENS5_IJNS4_10UnderscoreES11_S11_EEEEENS4_13SM90_TMA_LOADENS4_14ComposedLayoutINS4_7SwizzleILi3ELi4ELi3EEENS4_18smem_ptr_flag_bitsILi8EEENSX_INS5_IJNSA_ILi8EEESE_EEENS5_IJSE_SB_EEEEEEEvNS4_8identityES14_NS15_IS17_S19_NSX_INS5_IJSE_S1A_EEENS5_IJSB_SE_EEEEEEEvS1F_EENS_8epilogue10collective18CollectiveEpilogueINS1L_23Sm100TmaWarpSpecializedILi4ELi2ELi64ELb0ELb0EEEJSG_NS5_IJNSX_ISE_SB_EENSX_INSA_ILi64EEESB_EEEEESH_SI_SH_SI_NS1L_6fusion15FusionCallbacksIS1P_NS1U_17LinearCombinationISH_fSH_fLNS_15FloatRoundStyleE2EEESG_S1T_JEEENS4_5SM1004TMEM4LOAD26SM100_TMEM_LOAD_32dp32b64xES14_NS15_INS16_ILi2ELi4ELi3EEES19_NSX_INS5_IJS1A_S1R_EEENS5_IJS1R_SB_EEEEEEENS4_39AutoVectorizingCopyWithAssumedAlignmentILi128EEENS4_14SM90_TMA_STOREES28_S2A_S2A_EEEvvEEEEvNT_6ParamsE,"ax",@progbits
	.align	128
.text._ZN7cutlass13device_kernelINS_4gemm6kernel13GemmUniversalIN4cute5tupleIJiiiiEEENS1_10collective13CollectiveMmaINS1_35MainloopSm100TmaUmmaWarpSpecializedILi3ELi2ELi2ENS5_IJNS4_1CILi1EEESB_SB_EEEEENS5_IJNSA_ILi128EEENSA_ILi256EEESE_EEENS_12float_e4m3_tENS5_IJlSB_lEEESH_NS5_IJSB_llEEENS4_8TiledMMAINS4_8MMA_AtomIJNS4_10MMA_TraitsINS4_19SM100_MMA_F8F6F4_SSEJSH_SH_fSE_SF_NS4_17integral_constantINS4_4UMMA5MajorELSQ_0EEENSO_ISQ_LSQ_1EEENSO_INSP_7ScaleInELST_0EEESU_EEEEEENS4_6LayoutISC_NS5_IJNSA_ILi0EEESY_SY_EEEEENS5_IJNS4_10UnderscoreES11_S11_EEEEENS4_13SM90_TMA_LOADENS4_14ComposedLayoutINS4_7SwizzleILi3ELi4ELi3EEENS4_18smem_ptr_flag_bitsILi8EEENSX_INS5_IJNSA_ILi8EEESE_EEENS5_IJSE_SB_EEEEEEEvNS4_8identityES14_NS15_IS17_S19_NSX_INS5_IJSE_S1A_EEENS5_IJSB_SE_EEEEEEEvS1F_EENS_8epilogue10collective18CollectiveEpilogueINS1L_23Sm100TmaWarpSpecializedILi4ELi2ELi64ELb0ELb0EEEJSG_NS5_IJNSX_ISE_SB_EENSX_INSA_ILi64EEESB_EEEEESH_SI_SH_SI_NS1L_6fusion15FusionCallbacksIS1P_NS1U_17LinearCombinationISH_fSH_fLNS_15FloatRoundStyleE2EEESG_S1T_JEEENS4_5SM1004TMEM4LOAD26SM100_TMEM_LOAD_32dp32b64xES14_NS15_INS16_ILi2ELi4ELi3EEES19_NSX_INS5_IJS1A_S1R_EEENS5_IJS1R_SB_EEEEEEENS4_39AutoVectorizingCopyWithAssumedAlignmentILi128EEENS4_14SM90_TMA_STOREES28_S2A_S2A_EEEvvEEEEvNT_6ParamsE:
        .type           _ZN7cutlass13device_kernelINS_4gemm6kernel13GemmUniversalIN4cute5tupleIJiiiiEEENS1_10collective13CollectiveMmaINS1_35MainloopSm100TmaUmmaWarpSpecializedILi3ELi2ELi2ENS5_IJNS4_1CILi1EEESB_SB_EEEEENS5_IJNSA_ILi128EEENSA_ILi256EEESE_EEENS_12float_e4m3_tENS5_IJlSB_lEEESH_NS5_IJSB_llEEENS4_8TiledMMAINS4_8MMA_AtomIJNS4_10MMA_TraitsINS4_19SM100_MMA_F8F6F4_SSEJSH_SH_fSE_SF_NS4_17integral_constantINS4_4UMMA5MajorELSQ_0EEENSO_ISQ_LSQ_1EEENSO_INSP_7ScaleInELST_0EEESU_EEEEEENS4_6LayoutISC_NS5_IJNSA_ILi0EEESY_SY_EEEEENS5_IJNS4_10UnderscoreES11_S11_EEEEENS4_13SM90_TMA_LOADENS4_14ComposedLayoutINS4_7SwizzleILi3ELi4ELi3EEENS4_18smem_ptr_flag_bitsILi8EEENSX_INS5_IJNSA_ILi8EEESE_EEENS5_IJSE_SB_EEEEEEEvNS4_8identityES14_NS15_IS17_S19_NSX_INS5_IJSE_S1A_EEENS5_IJSB_SE_EEEEEEEvS1F_EENS_8epilogue10collective18CollectiveEpilogueINS1L_23Sm100TmaWarpSpecializedILi4ELi2ELi64ELb0ELb0EEEJSG_NS5_IJNSX_ISE_SB_EENSX_INSA_ILi64EEESB_EEEEESH_SI_SH_SI_NS1L_6fusion15FusionCallbacksIS1P_NS1U_17LinearCombinationISH_fSH_fLNS_15FloatRoundStyleE2EEESG_S1T_JEEENS4_5SM1004TMEM4LOAD26SM100_TMEM_LOAD_32dp32b64xES14_NS15_INS16_ILi2ELi4ELi3EEES19_NSX_INS5_IJS1A_S1R_EEENS5_IJS1R_SB_EEEEEEENS4_39AutoVectorizingCopyWithAssumedAlignmentILi128EEENS4_14SM90_TMA_STOREES28_S2A_S2A_EEEvvEEEEvNT_6ParamsE,@function
        .size           _ZN7cutlass13device_kernelINS_4gemm6kernel13GemmUniversalIN4cute5tupleIJiiiiEEENS1_10collective13CollectiveMmaINS1_35MainloopSm100TmaUmmaWarpSpecializedILi3ELi2ELi2ENS5_IJNS4_1CILi1EEESB_SB_EEEEENS5_IJNSA_ILi128EEENSA_ILi256EEESE_EEENS_12float_e4m3_tENS5_IJlSB_lEEESH_NS5_IJSB_llEEENS4_8TiledMMAINS4_8MMA_AtomIJNS4_10MMA_TraitsINS4_19SM100_MMA_F8F6F4_SSEJSH_SH_fSE_SF_NS4_17integral_constantINS4_4UMMA5MajorELSQ_0EEENSO_ISQ_LSQ_1EEENSO_INSP_7ScaleInELST_0EEESU_EEEEEENS4_6LayoutISC_NS5_IJNSA_ILi0EEESY_SY_EEEEENS5_IJNS4_10UnderscoreES11_S11_EEEEENS4_13SM90_TMA_LOADENS4_14ComposedLayoutINS4_7SwizzleILi3ELi4ELi3EEENS4_18smem_ptr_flag_bitsILi8EEENSX_INS5_IJNSA_ILi8EEESE_EEENS5_IJSE_SB_EEEEEEEvNS4_8identityES14_NS15_IS17_S19_NSX_INS5_IJSE_S1A_EEENS5_IJSB_SE_EEEEEEEvS1F_EENS_8epilogue10collective18CollectiveEpilogueINS1L_23Sm100TmaWarpSpecializedILi4ELi2ELi64ELb0ELb0EEEJSG_NS5_IJNSX_ISE_SB_EENSX_INSA_ILi64EEESB_EEEEESH_SI_SH_SI_NS1L_6fusion15FusionCallbacksIS1P_NS1U_17LinearCombinationISH_fSH_fLNS_15FloatRoundStyleE2EEESG_S1T_JEEENS4_5SM1004TMEM4LOAD26SM100_TMEM_LOAD_32dp32b64xES14_NS15_INS16_ILi2ELi4ELi3EEES19_NSX_INS5_IJS1A_S1R_EEENS5_IJS1R_SB_EEEEEEENS4_39AutoVectorizingCopyWithAssumedAlignmentILi128EEENS4_14SM90_TMA_STOREES28_S2A_S2A_EEEvvEEEEvNT_6ParamsE,(.L_x_164 - _ZN7cutlass13device_kernelINS_4gemm6kernel13GemmUniversalIN4cute5tupleIJiiiiEEENS1_10collective13CollectiveMmaINS1_35MainloopSm100TmaUmmaWarpSpecializedILi3ELi2ELi2ENS5_IJNS4_1CILi1EEESB_SB_EEEEENS5_IJNSA_ILi128EEENSA_ILi256EEESE_EEENS_12float_e4m3_tENS5_IJlSB_lEEESH_NS5_IJSB_llEEENS4_8TiledMMAINS4_8MMA_AtomIJNS4_10MMA_TraitsINS4_19SM100_MMA_F8F6F4_SSEJSH_SH_fSE_SF_NS4_17integral_constantINS4_4UMMA5MajorELSQ_0EEENSO_ISQ_LSQ_1EEENSO_INSP_7ScaleInELST_0EEESU_EEEEEENS4_6LayoutISC_NS5_IJNSA_ILi0EEESY_SY_EEEEENS5_IJNS4_10UnderscoreES11_S11_EEEEENS4_13SM90_TMA_LOADENS4_14ComposedLayoutINS4_7SwizzleILi3ELi4ELi3EEENS4_18smem_ptr_flag_bitsILi8EEENSX_INS5_IJNSA_ILi8EEESE_EEENS5_IJSE_SB_EEEEEEEvNS4_8identityES14_NS15_IS17_S19_NSX_INS5_IJSE_S1A_EEENS5_IJSB_SE_EEEEEEEvS1F_EENS_8epilogue10collective18CollectiveEpilogueINS1L_23Sm100TmaWarpSpecializedILi4ELi2ELi64ELb0ELb0EEEJSG_NS5_IJNSX_ISE_SB_EENSX_INSA_ILi64EEESB_EEEEESH_SI_SH_SI_NS1L_6fusion15FusionCallbacksIS1P_NS1U_17LinearCombinationISH_fSH_fLNS_15FloatRoundStyleE2EEESG_S1T_JEEENS4_5SM1004TMEM4LOAD26SM100_TMEM_LOAD_32dp32b64xES14_NS15_INS16_ILi2ELi4ELi3EEES19_NSX_INS5_IJS1A_S1R_EEENS5_IJS1R_SB_EEEEEEENS4_39AutoVectorizingCopyWithAssumedAlignmentILi128EEENS4_14SM90_TMA_STOREES28_S2A_S2A_EEEvvEEEEvNT_6ParamsE)
        .other          _ZN7cutlass13device_kernelINS_4gemm6kernel13GemmUniversalIN4cute5tupleIJiiiiEEENS1_10collective13CollectiveMmaINS1_35MainloopSm100TmaUmmaWarpSpecializedILi3ELi2ELi2ENS5_IJNS4_1CILi1EEESB_SB_EEEEENS5_IJNSA_ILi128EEENSA_ILi256EEESE_EEENS_12float_e4m3_tENS5_IJlSB_lEEESH_NS5_IJSB_llEEENS4_8TiledMMAINS4_8MMA_AtomIJNS4_10MMA_TraitsINS4_19SM100_MMA_F8F6F4_SSEJSH_SH_fSE_SF_NS4_17integral_constantINS4_4UMMA5MajorELSQ_0EEENSO_ISQ_LSQ_1EEENSO_INSP_7ScaleInELST_0EEESU_EEEEEENS4_6LayoutISC_NS5_IJNSA_ILi0EEESY_SY_EEEEENS5_IJNS4_10UnderscoreES11_S11_EEEEENS4_13SM90_TMA_LOADENS4_14ComposedLayoutINS4_7SwizzleILi3ELi4ELi3EEENS4_18smem_ptr_flag_bitsILi8EEENSX_INS5_IJNSA_ILi8EEESE_EEENS5_IJSE_SB_EEEEEEEvNS4_8identityES14_NS15_IS17_S19_NSX_INS5_IJSE_S1A_EEENS5_IJSB_SE_EEEEEEEvS1F_EENS_8epilogue10collective18CollectiveEpilogueINS1L_23Sm100TmaWarpSpecializedILi4ELi2ELi64ELb0ELb0EEEJSG_NS5_IJNSX_ISE_SB_EENSX_INSA_ILi64EEESB_EEEEESH_SI_SH_SI_NS1L_6fusion15FusionCallbacksIS1P_NS1U_17LinearCombinationISH_fSH_fLNS_15FloatRoundStyleE2EEESG_S1T_JEEENS4_5SM1004TMEM4LOAD26SM100_TMEM_LOAD_32dp32b64xES14_NS15_INS16_ILi2ELi4ELi3EEES19_NSX_INS5_IJS1A_S1R_EEENS5_IJS1R_SB_EEEEEEENS4_39AutoVectorizingCopyWithAssumedAlignmentILi128EEENS4_14SM90_TMA_STOREES28_S2A_S2A_EEEvvEEEEvNT_6ParamsE,@"STO_CUDA_ENTRY STV_DEFAULT"
_ZN7cutlass13device_kernelINS_4gemm6kernel13GemmUniversalIN4cute5tupleIJiiiiEEENS1_10collective13CollectiveMmaINS1_35MainloopSm100TmaUmmaWarpSpecializedILi3ELi2ELi2ENS5_IJNS4_1CILi1EEESB_SB_EEEEENS5_IJNSA_ILi128EEENSA_ILi256EEESE_EEENS_12float_e4m3_tENS5_IJlSB_lEEESH_NS5_IJSB_llEEENS4_8TiledMMAINS4_8MMA_AtomIJNS4_10MMA_TraitsINS4_19SM100_MMA_F8F6F4_SSEJSH_SH_fSE_SF_NS4_17integral_constantINS4_4UMMA5MajorELSQ_0EEENSO_ISQ_LSQ_1EEENSO_INSP_7ScaleInELST_0EEESU_EEEEEENS4_6LayoutISC_NS5_IJNSA_ILi0EEESY_SY_EEEEENS5_IJNS4_10UnderscoreES11_S11_EEEEENS4_13SM90_TMA_LOADENS4_14ComposedLayoutINS4_7SwizzleILi3ELi4ELi3EEENS4_18smem_ptr_flag_bitsILi8EEENSX_INS5_IJNSA_ILi8EEESE_EEENS5_IJSE_SB_EEEEEEEvNS4_8identityES14_NS15_IS17_S19_NSX_INS5_IJSE_S1A_EEENS5_IJSB_SE_EEEEEEEvS1F_EENS_8epilogue10collective18CollectiveEpilogueINS1L_23Sm100TmaWarpSpecializedILi4ELi2ELi64ELb0ELb0EEEJSG_NS5_IJNSX_ISE_SB_EENSX_INSA_ILi64EEESB_EEEEESH_SI_SH_SI_NS1L_6fusion15FusionCallbacksIS1P_NS1U_17LinearCombinationISH_fSH_fLNS_15FloatRoundStyleE2EEESG_S1T_JEEENS4_5SM1004TMEM4LOAD26SM100_TMEM_LOAD_32dp32b64xES14_NS15_INS16_ILi2ELi4ELi3EEES19_NSX_INS5_IJS1A_S1R_EEENS5_IJS1R_SB_EEEEEEENS4_39AutoVectorizingCopyWithAssumedAlignmentILi128EEENS4_14SM90_TMA_STOREES28_S2A_S2A_EEEvvEEEEvNT_6ParamsE:
[----:B------:R-:W1:Y:S01]  /*0000*/  LDC R1, c[0x0][0x37c] ;  /* 0x0000df00ff017b82 */ /* 0x000e620000000800 */
[----:B------:R-:W2:Y:S01]  /*0010*/  S2R R185, SR_TID.X ;  /* 0x0000000000b97919 */ /* 0x000ea20000002100 */
[----:B------:R-:W3:Y:S01]  /*0020*/  LDCU.64 UR4, c[0x0][0x890] ;  /* 0x00011200ff0477ac */ /* 0x000ee20008000a00 */
[----:B------:R-:W-:Y:S02]  /*0030*/  PRMT R171, RZ, 0x7610, R171 ;  /* 0x00007610ffab7816 */ /* 0x000fe400000000ab */
[----:B------:R-:W-:Y:S01]  /*0040*/  ELECT P5, URZ, PT ;  /* 0x0000000000ff782f */ /* 0x000fe200038a0000 */
[----:B------:R-:W4:Y:S01]  /*0050*/  LDCU.64 UR46, c[0x0][0x358] ;  /* 0x00006b00ff2e77ac */ /* 0x000f220008000a00 */
[----:B---3--:R-:W-:-:S04]  /*0060*/  UISETP.NE.U32.AND UP0, UPT, UR4, URZ, UPT ;  /* 0x000000ff0400728c */ /* 0x008fc8000bf05070 */
[----:B------:R-:W-:Y:S01]  /*0070*/  UISETP.NE.AND.EX UP0, UPT, UR5, URZ, UPT, UP0 ;  /* 0x000000ff0500728c */ /* 0x000fe2000bf05300 */
[----:B--2---:R-:W-:-:S05]  /*0080*/  SHF.R.U32.HI R173, RZ, 0x5, R185 ;  /* 0x00000005ffad7819 */ /* 0x004fca00000116b9 */
[----:B------:R-:W2:Y:S02]  /*0090*/  SHFL.IDX PT, R0, R173, RZ, 0x1f ;  /* 0x00001fffad007589 */ /* 0x000ea400000e0000 */
[----:B--2---:R-:W-:Y:S01]  /*00a0*/  R2UR UR8, R0 ;  /* 0x00000000000872ca */ /* 0x004fe200000e0000 */
[----:B-1--4-:R-:W-:-:S14]  /*00b0*/  BRA.U UP0, `(.L_x_0) ;  /* 0x00000001002c7547 */ /* 0x012fdc000b800000 */
[----:B------:R-:W1:Y:S02]  /*00c0*/  LDCU.64 UR6, c[0x0][0x888] ;  /* 0x00011100ff0677ac */ /* 0x000e640008000a00 */
[----:B-1----:R-:W-:-:S04]  /*00d0*/  UISETP.NE.U32.AND UP0, UPT, UR6, URZ, UPT ;  /* 0x000000ff0600728c */ /* 0x002fc8000bf05070 */
[----:B------:R-:W-:-:S09]  /*00e0*/  UISETP.NE.AND.EX UP0, UPT, UR7, URZ, UPT, UP0 ;  /* 0x000000ff0700728c */ /* 0x000fd2000bf05300 */
[----:B------:R-:W-:Y:S05]  /*00f0*/  BRA.U !UP0, `(.L_x_1) ;  /* 0x0000000108107547 */ /* 0x000fea000b800000 */
[----:B------:R-:W1:Y:S02]  /*0100*/  LDC.64 R2, c[0x0][0x888] ;  /* 0x00022200ff027b82 */ /* 0x000e640000000a00 */
[----:B-1----:R1:W5:Y:S01]  /*0110*/  LDG.E R81, desc[UR46][R2.64] ;  /* 0x0000002e02517981 */ /* 0x002362000c1e1900 */
[----:B------:R-:W-:Y:S01]  /*0120*/  HFMA2 R171, -RZ, RZ, 0, 5.9604644775390625e-08 ;  /* 0x00000001ffab7431 */ /* 0x000fe200000001ff */
[----:B------:R-:W-:Y:S05]  /*0130*/  BRA `(.L_x_0) ;  /* 0x00000000000c7947 */ /* 0x000fea0003800000 */
.L_x_1:
[----:B------:R-:W1:Y:S01]  /*0140*/  LDCU UR6, c[0x0][0x880] ;  /* 0x00011000ff0677ac */ /* 0x000e620008000800 */
[----:B------:R-:W-:Y:S01]  /*0150*/  HFMA2 R171, -RZ, RZ, 0, 5.9604644775390625e-08 ;  /* 0x00000001ffab7431 */ /* 0x000fe200000001ff */
[----:B-1----:R-:W-:-:S07]  /*0160*/  MOV R81, UR6 ;  /* 0x0000000600517c02 */ /* 0x002fce0008000f00 */
.L_x_0:
[----:B------:R-:W2:Y:S02]  /*0170*/  LDCU.64 UR6, c[0x0][0x8b0] ;  /* 0x00011600ff0677ac */ /* 0x000ea40008000a00 */
[----:B--2---:R-:W-:-:S04]  /*0180*/  UISETP.NE.U32.AND UP0, UPT, UR6, URZ, UPT ;  /* 0x000000ff0600728c */ /* 0x004fc8000bf05070 */
[----:B------:R-:W-:-:S09]  /*0190*/  UISETP.NE.AND.EX UP0, UPT, UR7, URZ, UPT, UP0 ;  /* 0x000000ff0700728c */ /* 0x000fd2000bf05300 */
[----:B------:R-:W-:Y:S05]  /*01a0*/  BRA.U UP0, `(.L_x_2) ;  /* 0x0000000100247547 */ /* 0x000fea000b800000 */
[----:B------:R-:W2:Y:S02]  /*01b0*/  LDCU.64 UR6, c[0x0][0x8a8] ;  /* 0x00011500ff0677ac */ /* 0x000ea40008000a00 */
[----:B--2---:R-:W-:-:S04]  /*01c0*/  UISETP.NE.U32.AND UP0, UPT, UR6, URZ, UPT ;  /* 0x000000ff0600728c */ /* 0x004fc8000bf05070 */
[----:B------:R-:W-:-:S09]  /*01d0*/  UISETP.NE.AND.EX UP0, UPT, UR7, URZ, UPT, UP0 ;  /* 0x000000ff0700728c */ /* 0x000fd2000bf05300 */
[----:B------:R-:W-:Y:S05]  /*01e0*/  BRA.U !UP0, `(.L_x_3) ;  /* 0x00000001080c7547 */ /* 0x000fea000b800000 */
[----:B------:R-:W2:Y:S02]  /*01f0*/  LDC.64 R78, c[0x0][0x8a8] ;  /* 0x00022a00ff4e7b82 */ /* 0x000ea40000000a00 */
[----:B--2---:R2:W5:Y:S01]  /*0200*/  LDG.E R78, desc[UR46][R78.64] ;  /* 0x0000002e4e4e7981 */ /* 0x004562000c1e1900 */
[----:B------:R-:W-:Y:S05]  /*0210*/  BRA `(.L_x_2) ;  /* 0x0000000000087947 */ /* 0x000fea0003800000 */
.L_x_3:
[----:B------:R-:W2:Y:S02]  /*0220*/  LDCU UR6, c[0x0][0x8a0] ;  /* 0x00011400ff0677ac */ /* 0x000ea40008000800 */
[----:B--2---:R-:W-:Y:S02]  /*0230*/  MOV R78, UR6 ;  /* 0x00000006004e7c02 */ /* 0x004fe40008000f00 */
.L_x_2:
[----:B------:R-:W-:Y:S01]  /*0240*/  IMAD.U32 R0, RZ, RZ, UR8 ;  /* 0x00000008ff007e24 */ /* 0x000fe2000f8e00ff */
[----:B------:R-:W-:Y:S04]  /*0250*/  BSSY.RECONVERGENT B0, `(.L_x_4) ;  /* 0x000000c000007945 */ /* 0x000fe80003800200 */
[C---:B------:R-:W-:Y:S02]  /*0260*/  ISETP.NE.OR P1, PT, R0.reuse, 0x1, !P5 ;  /* 0x000000010000780c */ /* 0x040fe40006f25670 */
[----:B------:R-:W-:-:S11]  /*0270*/  ISETP.NE.OR P0, PT, R0, 0x3, !P5 ;  /* 0x000000030000780c */ /* 0x000fd60006f05670 */
[----:B------:R-:W-:Y:S05]  /*0280*/  @P1 BRA `(.L_x_5) ;  /* 0x0000000000201947 */ /* 0x000fea0003800000 */
[----:B------:R-:W3:Y:S02]  /*0290*/  LDCU.64 UR6, c[0x0][0x348] ;  /* 0x00006900ff0677ac */ /* 0x000ee40008000a00 */
[----:B---3--:R-:W-:Y:S02]  /*02a0*/  UIADD3 UR10, UP1, UPT, UR6, 0x80, URZ ;  /* 0x00000080060a7890 */ /* 0x008fe4000ff3e0ff */
[----:B------:R-:W-:Y:S02]  /*02b0*/  UIADD3 UR6, UP0, UPT, UR6, 0x180, URZ ;  /* 0x0000018006067890 */ /* 0x000fe4000ff1e0ff */
[----:B------:R-:W-:Y:S02]  /*02c0*/  UIADD3.X UR11, UPT, UPT, URZ, UR7, URZ, UP1, !UPT ;  /* 0x00000007ff0b7290 */ /* 0x000fe40008ffe4ff */
[----:B------:R-:W-:-:S07]  /*02d0*/  UIADD3.X UR7, UPT, UPT, URZ, UR7, URZ, UP0, !UPT ;  /* 0x00000007ff077290 */ /* 0x000fce00087fe4ff */
[----:B------:R3:W-:Y:S02]  /*02e0*/  UTMACCTL.PF [UR10] ;  /* 0x000000000a0079b9 */ /* 0x0007e40008040000 */
[----:B------:R3:W-:Y:S02]  /*02f0*/  UTMACCTL.PF [UR6] ;  /* 0x00000000060079b9 */ /* 0x0007e40008040000 */
[----:B---3--:R-:W-:Y:S01]  /*0300*/  NOP ;  /* 0x0000000000007918 */ /* 0x008fe20000000000 */
.L_x_5:
[----:B------:R-:W-:Y:S05]  /*0310*/  BSYNC.RECONVERGENT B0 ;  /* 0x0000000000007941 */ /* 0x000fea0003800200 */
.L_x_4:
[----:B------:R-:W-:Y:S04]  /*0320*/  BSSY.RECONVERGENT B0, `(.L_x_6) ;  /* 0x000000a000007945 */ /* 0x000fe80003800200 */
        /* <DEDUP_REMOVED lines=9> */
.L_x_7:
[----:B------:R-:W-:Y:S05]  /*03c0*/  BSYNC.RECONVERGENT B0 ;  /* 0x0000000000007941 */ /* 0x000fea0003800200 */
.L_x_6:
[----:B------:R-:W3:Y:S01]  /*03d0*/  LDCU.64 UR6, c[0x0][0x888] ;  /* 0x00011100ff0677ac */ /* 0x000ee20008000a00 */
[----:B------:R-:W-:Y:S02]  /*03e0*/  UISETP.EQ.U32.AND UP1, UPT, UR4, URZ, UPT ;  /* 0x000000ff0400728c */ /* 0x000fe4000bf22070 */
[----:B------:R-:W-:Y:S02]  /*03f0*/  UPLOP3.LUT UP2, UPT, UPT, UPT, UPT, 0x80, 0x8 ;  /* 0x000000000008789c */ /* 0x000fe40003f4f070 */
[----:B---3--:R-:W-:-:S04]  /*0400*/  UISETP.NE.U32.AND UP0, UPT, UR6, URZ, UPT ;  /* 0x000000ff0600728c */ /* 0x008fc8000bf05070 */
[----:B------:R-:W-:-:S04]  /*0410*/  UISETP.NE.AND.EX UP0, UPT, UR7, URZ, UPT, UP0 ;  /* 0x000000ff0700728c */ /* 0x000fc8000bf05300 */
[----:B------:R-:W-:-:S04]  /*0420*/  UISETP.EQ.OR.EX UP3, UPT, UR5, URZ, !UP0, UP1 ;  /* 0x000000ff0500728c */ /* 0x000fc8000c762710 */
[----:B------:R-:W-:-:S05]  /*0430*/  UP2UR UR50, UPR, URZ, 0x8 ;  /* 0x00000008ff327883 */ /* 0x000fca0008000000 */
[----:B------:R-:W-:Y:S07]  /*0440*/  BRA.U !UP3, `(.L_x_8) ;  /* 0x000000010b207547 */ /* 0x000fee000b800000 */
[----:B------:R-:W-:Y:S01]  /*0450*/  UISETP.NE.U32.AND UP2, UPT, UR4, URZ, UPT ;  /* 0x000000ff0400728c */ /* 0x000fe2000bf45070 */
[----:B-----5:R-:W-:Y:S01]  /*0460*/  FSETP.NEU.AND P0, PT, R81, RZ, PT ;  /* 0x000000ff5100720b */ /* 0x020fe20003f0d000 */
[----:B------:R-:W-:Y:S02]  /*0470*/  USEL UR4, URZ, 0xffffffff, UP0 ;  /* 0xffffffffff047887 */ /* 0x000fe40008000000 */
[----:B------:R-:W-:-:S10]  /*0480*/  UISETP.NE.AND.EX UP2, UPT, UR5, URZ, UPT, UP2 ;  /* 0x000000ff0500728c */ /* 0x000fd4000bf45320 */
[----:B------:R-:W-:Y:S01]  /*0490*/  VOTEU.ANY UP1, P0 ;  /* 0x0000000000ff7886 */ /* 0x000fe20000020100 */
[----:B------:R-:W-:-:S04]  /*04a0*/  @!UP2 USEL UR4, URZ, 0xffffffff, UP1 ;  /* 0xffffffffff04a887 */ /* 0x000fc80008800000 */
[----:B------:R-:W-:-:S04]  /*04b0*/  ULOP3.LUT UR4, UR4, 0x1, URZ, 0xc0, !UPT ;  /* 0x0000000104047892 */ /* 0x000fc8000f8ec0ff */
[----:B------:R-:W-:-:S11]  /*04c0*/  UISETP.NE.U32.AND UP2, UPT, UR4, 0x1, UPT ;  /* 0x000000010400788c */ /* 0x000fd6000bf45070 */
.L_x_8:
[----:B-1----:R-:W1:Y:S01]  /*04d0*/  SHFL.IDX PT, R2, R173, RZ, 0x1f ;  /* 0x00001fffad027589 */ /* 0x002e6200000e0000 */
[----:B------:R-:W-:-:S04]  /*04e0*/  UISETP.NE.AND UP1, UPT, UR8, 0x2, UPT ;  /* 0x000000020800788c */ /* 0x000fc8000bf25270 */
[----:B------:R-:W-:Y:S01]  /*04f0*/  USEL UR6, URZ, 0x1, UP1 ;  /* 0x00000001ff067887 */ /* 0x000fe20008800000 */
[----:B-1----:R-:W-:-:S13]  /*0500*/  ISETP.NE.AND P0, PT, R2, RZ, PT ;  /* 0x000000ff0200720c */ /* 0x002fda0003f05270 */
[----:B------:R-:W-:Y:S05]  /*0510*/  @P0 BRA `(.L_x_9) ;  /* 0x0000000000400947 */ /* 0x000fea0003800000 */
[----:B------:R-:W1:Y:S01]  /*0520*/  S2UR UR5, SR_CgaCtaId ;  /* 0x00000000000579c3 */ /* 0x000e620000008800 */
[----:B------:R-:W-:Y:S01]  /*0530*/  UMOV UR7, 0x400 ;  /* 0x0000040000077882 */ /* 0x000fe20000000000 */
[----:B------:R-:W-:Y:S01]  /*0540*/  UMOV UR4, 0x1 ;  /* 0x0000000100047882 */ /* 0x000fe20000000000 */
[----:B------:R-:W-:Y:S01]  /*0550*/  ELECT P0, URZ, PT ;  /* 0x0000000000ff782f */ /* 0x000fe20003800000 */
[----:B------:R-:W-:-:S04]  /*0560*/  UIADD3 UR10, UPT, UPT, -UR4, 0x100000, URZ ;  /* 0x00100000040a7890 */ /* 0x000fc8000fffe1ff */
[----:B------:R-:W-:Y:S02]  /*0570*/  USHF.L.U32 UR11, UR10, 0xb, URZ ;  /* 0x0000000b0a0b7899 */ /* 0x000fe400080006ff */
[----:B------:R-:W-:Y:S02]  /*0580*/  USHF.L.U32 UR10, UR10, 0x1, URZ ;  /* 0x000000010a0a7899 */ /* 0x000fe400080006ff */
[----:B-1----:R-:W-:Y:S01]  /*0590*/  ULEA UR5, UR5, UR7, 0x18 ;  /* 0x0000000705057291 */ /* 0x002fe2000f8ec0ff */
[----:B------:R-:W1:Y:S11]  /*05a0*/  FENCE.VIEW.ASYNC.S ;  /* 0x00000000000073c6 */ /* 0x000e760000000000 */
[----:B-1----:R1:W3:Y:S01]  /*05b0*/  SYNCS.EXCH.64 URZ, [UR5], UR10 ;  /* 0x0000000a05ff75b2 */ /* 0x0022e20008000100 */
[----:B------:R1:W4:Y:S01]  /*05c0*/  SYNCS.EXCH.64 URZ, [UR5+0x18], UR10 ;  /* 0x0000180a05ff75b2 */ /* 0x0003220008000100 */
[----:B------:R1:W1:Y:S01]  /*05d0*/  SYNCS.EXCH.64 URZ, [UR5+0x8], UR10 ;  /* 0x0000080a05ff75b2 */ /* 0x0002620008000100 */
[----:B------:R1:W1:Y:S01]  /*05e0*/  SYNCS.EXCH.64 URZ, [UR5+0x20], UR10 ;  /* 0x0000200a05ff75b2 */ /* 0x0002620008000100 */
[----:B------:R1:W1:Y:S01]  /*05f0*/  SYNCS.EXCH.64 URZ, [UR5+0x10], UR10 ;  /* 0x0000100a05ff75b2 */ /* 0x0002620008000100 */
[----:B------:R1:W1:Y:S01]  /*0600*/  SYNCS.EXCH.64 URZ, [UR5+0x28], UR10 ;  /* 0x0000280a05ff75b2 */ /* 0x0002620008000100 */
[----:B------:R-:W-:Y:S01]  /*0610*/  NOP ;  /* 0x0000000000007918 */ /* 0x000fe20000000000 */
.L_x_9:
[----:B------:R-:W2:Y:S01]  /*0620*/  SHFL.IDX PT, R2, R173, RZ, 0x1f ;  /* 0x00001fffad027589 */ /* 0x000ea200000e0000 */
[----:B------:R-:W-:Y:S01]  /*0630*/  NOP ;  /* 0x0000000000007918 */ /* 0x000fe20000000000 */
[----:B--2---:R-:W-:-:S13]  /*0640*/  ISETP.NE.AND P0, PT, R2, 0x1, PT ;  /* 0x000000010200780c */ /* 0x004fda0003f05270 */
[----:B------:R-:W-:Y:S05]  /*0650*/  @P0 BRA `(.L_x_10) ;  /* 0x0000000000580947 */ /* 0x000fea0003800000 */
[----:B------:R-:W2:Y:S01]  /*0660*/  S2UR UR7, SR_CgaCtaId ;  /* 0x00000000000779c3 */ /* 0x000ea20000008800 */
[----:B------:R-:W-:Y:S01]  /*0670*/  UMOV UR9, 0x400 ;  /* 0x0000040000097882 */ /* 0x000fe20000000000 */
[----:B-1----:R-:W-:Y:S01]  /*0680*/  UMOV UR5, 0x20 ;  /* 0x0000002000057882 */ /* 0x002fe20000000000 */
[----:B------:R-:W-:Y:S01]  /*0690*/  UMOV UR4, 0x80 ;  /* 0x0000008000047882 */ /* 0x000fe20000000000 */
[----:B------:R-:W-:-:S04]  /*06a0*/  UIADD3 UR10, UPT, UPT, -UR5, 0x100000, URZ ;  /* 0x00100000050a7890 */ /* 0x000fc8000fffe1ff */
[----:B------:R-:W-:Y:S02]  /*06b0*/  USHF.L.U32 UR11, UR10, 0xb, URZ ;  /* 0x0000000b0a0b7899 */ /* 0x000fe400080006ff */
[----:B------:R-:W-:Y:S02]  /*06c0*/  USHF.L.U32 UR10, UR10, 0x1, URZ ;  /* 0x000000010a0a7899 */ /* 0x000fe400080006ff */
[----:B------:R-:W-:-:S04]  /*06d0*/  UIADD3 UR4, UPT, UPT, -UR4, 0x100000, URZ ;  /* 0x0010000004047890 */ /* 0x000fc8000fffe1ff */
[----:B------:R-:W-:Y:S02]  /*06e0*/  USHF.L.U32 UR5, UR4, 0xb, URZ ;  /* 0x0000000b04057899 */ /* 0x000fe400080006ff */
[----:B------:R-:W-:Y:S01]  /*06f0*/  USHF.L.U32 UR4, UR4, 0x1, URZ ;  /* 0x0000000104047899 */ /* 0x000fe200080006ff */
[----:B------:R-:W-:Y:S01]  /*0700*/  ELECT P0, URZ, PT ;  /* 0x0000000000ff782f */ /* 0x000fe20003800000 */
[----:B--2---:R-:W-:Y:S01]  /*0710*/  ULEA UR7, UR7, UR9, 0x18 ;  /* 0x0000000907077291 */ /* 0x004fe2000f8ec0ff */
[----:B------:R-:W1:Y:S11]  /*0720*/  FENCE.VIEW.ASYNC.S ;  /* 0x00000000000073c6 */ /* 0x000e760000000000 */
[----:B-1----:R2:W1:Y:S01]  /*0730*/  SYNCS.EXCH.64 URZ, [UR7+0x30], UR10 ;  /* 0x0000300a07ff75b2 */ /* 0x0024620008000100 */
[----:B------:R2:W1:Y:S01]  /*0740*/  SYNCS.EXCH.64 URZ, [UR7+0x50], UR4 ;  /* 0x0000500407ff75b2 */ /* 0x0004620008000100 */
[----:B------:R2:W1:Y:S01]  /*0750*/  SYNCS.EXCH.64 URZ, [UR7+0x38], UR10 ;  /* 0x0000380a07ff75b2 */ /* 0x0004620008000100 */
[----:B------:R2:W1:Y:S01]  /*0760*/  SYNCS.EXCH.64 URZ, [UR7+0x58], UR4 ;  /* 0x0000580407ff75b2 */ /* 0x0004620008000100 */
[----:B------:R2:W1:Y:S01]  /*0770*/  SYNCS.EXCH.64 URZ, [UR7+0x40], UR10 ;  /* 0x0000400a07ff75b2 */ /* 0x0004620008000100 */
[----:B------:R2:W1:Y:S01]  /*0780*/  SYNCS.EXCH.64 URZ, [UR7+0x60], UR4 ;  /* 0x0000600407ff75b2 */ /* 0x0004620008000100 */
[----:B------:R2:W1:Y:S01]  /*0790*/  SYNCS.EXCH.64 URZ, [UR7+0x48], UR10 ;  /* 0x0000480a07ff75b2 */ /* 0x0004620008000100 */
[----:B------:R2:W1:Y:S02]  /*07a0*/  SYNCS.EXCH.64 URZ, [UR7+0x68], UR4 ;  /* 0x0000680407ff75b2 */ /* 0x0004640008000100 */
[----:B--2---:R-:W-:Y:S01]  /*07b0*/  NOP ;  /* 0x0000000000007918 */ /* 0x004fe20000000000 */
.L_x_10:
[----:B------:R-:W2:Y:S01]  /*07c0*/  SHFL.IDX PT, R2, R173, RZ, 0x1f ;  /* 0x00001fffad027589 */ /* 0x000ea200000e0000 */
[----:B------:R-:W-:Y:S01]  /*07d0*/  NOP ;  /* 0x0000000000007918 */ /* 0x000fe20000000000 */
[----:B--2---:R-:W-:-:S13]  /*07e0*/  ISETP.NE.AND P0, PT, R2, 0x3, PT ;  /* 0x000000030200780c */ /* 0x004fda0003f05270 */
[----:B------:R-:W-:Y:S05]  /*07f0*/  @P0 BRA `(.L_x_11) ;  /* 0x0000000000300947 */ /* 0x000fea0003800000 */
[----:B-1----:R-:W1:Y:S01]  /*0800*/  S2UR UR5, SR_CgaCtaId ;  /* 0x00000000000579c3 */ /* 0x002e620000008800 */
        /* <DEDUP_REMOVED lines=8> */
[----:B-1----:R2:W1:Y:S01]  /*0890*/  SYNCS.EXCH.64 URZ, [UR5+0x70], UR10 ;  /* 0x0000700a05ff75b2 */ /* 0x0024620008000100 */
[----:B------:R2:W1:Y:S02]  /*08a0*/  SYNCS.EXCH.64 URZ, [UR5+0x78], UR10 ;  /* 0x0000780a05ff75b2 */ /* 0x0004640008000100 */
[----:B--2---:R-:W-:Y:S01]  /*08b0*/  NOP ;  /* 0x0000000000007918 */ /* 0x004fe20000000000 */
.L_x_11:
[----:B------:R-:W2:Y:S01]  /*08c0*/  SHFL.IDX PT, R2, R173, RZ, 0x1f ;  /* 0x00001fffad027589 */ /* 0x000ea200000e0000 */
[----:B------:R-:W-:Y:S01]  /*08d0*/  NOP ;  /* 0x0000000000007918 */ /* 0x000fe20000000000 */
[----:B--2---:R-:W-:-:S13]  /*08e0*/  ISETP.NE.AND P0, PT, R2, 0x4, PT ;  /* 0x000000040200780c */ /* 0x004fda0003f05270 */
[----:B------:R-:W-:Y:S05]  /*08f0*/  @P0 BRA `(.L_x_12) ;  /* 0x00000000004c0947 */ /* 0x000fea0003800000 */
[----:B-1----:R-:W1:Y:S01]  /*0900*/  S2UR UR5, SR_CgaCtaId ;  /* 0x00000000000579c3 */ /* 0x002e620000008800 */
[----:B------:R-:W-:Y:S01]  /*0910*/  UMOV UR9, 0x100 ;  /* 0x0000010000097882 */ /* 0x000fe20000000000 */
[----:B------:R-:W-:Y:S01]  /*0920*/  UMOV UR7, 0x400 ;  /* 0x0000040000077882 */ /* 0x000fe20000000000 */
[----:B------:R-:W-:Y:S01]  /*0930*/  USEL UR9, UR9, 0xe0, UP2 ;  /* 0x000000e009097887 */ /* 0x000fe20009000000 */
[----:B------:R-:W-:Y:S01]  /*0940*/  UMOV UR4, 0x1 ;  /* 0x0000000100047882 */ /* 0x000fe20000000000 */
[----:B------:R-:W-:Y:S01]  /*0950*/  ELECT P0, URZ, PT ;  /* 0x0000000000ff782f */ /* 0x000fe20003800000 */
[----:B------:R-:W-:-:S04]  /*0960*/  UIADD3 UR10, UPT, UPT, -UR4, 0x100000, URZ ;  /* 0x00100000040a7890 */ /* 0x000fc8000fffe1ff */
[----:B------:R-:W-:Y:S02]  /*0970*/  USHF.L.U32 UR11, UR10, 0xb, URZ ;  /* 0x0000000b0a0b7899 */ /* 0x000fe400080006ff */
[----:B------:R-:W-:Y:S02]  /*0980*/  USHF.L.U32 UR10, UR10, 0x1, URZ ;  /* 0x000000010a0a7899 */ /* 0x000fe400080006ff */
[----:B------:R-:W-:-:S04]  /*0990*/  UIADD3 UR12, UPT, UPT, -UR9, 0x100000, URZ ;  /* 0x00100000090c7890 */ /* 0x000fc8000fffe1ff */
[----:B------:R-:W-:Y:S02]  /*09a0*/  USHF.L.U32 UR13, UR12, 0xb, URZ ;  /* 0x0000000b0c0d7899 */ /* 0x000fe400080006ff */
[----:B------:R-:W-:Y:S02]  /*09b0*/  USHF.L.U32 UR12, UR12, 0x1, URZ ;  /* 0x000000010c0c7899 */ /* 0x000fe400080006ff */
[----:B-1----:R-:W-:Y:S01]  /*09c0*/  ULEA UR5, UR5, UR7, 0x18 ;  /* 0x0000000705057291 */ /* 0x002fe2000f8ec0ff */
[----:B------:R-:W1:Y:S11]  /*09d0*/  FENCE.VIEW.ASYNC.S ;  /* 0x00000000000073c6 */ /* 0x000e760000000000 */
[----:B-1----:R2:W1:Y:S01]  /*09e0*/  SYNCS.EXCH.64 URZ, [UR5+0x80], UR10 ;  /* 0x0000800a05ff75b2 */ /* 0x0024620008000100 */
[----:B------:R2:W1:Y:S01]  /*09f0*/  SYNCS.EXCH.64 URZ, [UR5+0x90], UR12 ;  /* 0x0000900c05ff75b2 */ /* 0x0004620008000100 */
[----:B------:R2:W1:Y:S01]  /*0a00*/  SYNCS.EXCH.64 URZ, [UR5+0x88], UR10 ;  /* 0x0000880a05ff75b2 */ /* 0x0004620008000100 */
[----:B------:R2:W1:Y:S02]  /*0a10*/  SYNCS.EXCH.64 URZ, [UR5+0x98], UR12 ;  /* 0x0000980c05ff75b2 */ /* 0x0004640008000100 */
[----:B--2---:R-:W-:Y:S01]  /*0a20*/  NOP ;  /* 0x0000000000007918 */ /* 0x004fe20000000000 */
.L_x_12:
        /* <DEDUP_REMOVED lines=20> */
[----:B------:R2:W1:Y:S02]  /*0b70*/  SYNCS.EXCH.64 URZ, [UR7+0xb8], UR4 ;  /* 0x0000b80407ff75b2 */ /* 0x0004640008000100 */
[----:B--2---:R-:W-:Y:S01]  /*0b80*/  NOP ;  /* 0x0000000000007918 */ /* 0x004fe20000000000 */
.L_x_13:
        /* <DEDUP_REMOVED lines=18> */
.L_x_14:
[----:B-1----:R-:W1:Y:S01]  /*0cb0*/  S2UR UR5, SR_CTAID.X ;  /* 0x00000000000579c3 */ /* 0x002e620000002500 */
[----:B------:R-:W-:-:S05]  /*0cc0*/  CS2R.32 R170, SR_CgaSize ;  /* 0x0000000000aa7805 */ /* 0x000fca0000008a00 */
[----:B------:R-:W-:-:S05]  /*0cd0*/  IMAD R170, R170, -0xa0, RZ ;  /* 0xffffff60aaaa7824 */ /* 0x000fca00078e02ff */
[----:B------:R-:W-:-:S14]  /*0ce0*/  R2UR UR9, R170 ;  /* 0x00000000aa0972ca */ /* 0x000fdc00000e0000 */
[----:B------:R-:W2:Y:S01]  /*0cf0*/  LDCU UR9, c[0x0][UR9+0x2b0] ;  /* 0x00005600090977ac */ /* 0x000ea20008000800 */
[----:B------:R-:W-:Y:S01]  /*0d00*/  NOP ;  /* 0x0000000000007918 */ /* 0x000fe20000000000 */
[----:B------:R-:W-:-:S05]  /*0d10*/  CS2R.32 R170, SR_CgaSize ;  /* 0x0000000000aa7805 */ /* 0x000fca0000008a00 */
[----:B------:R-:W-:-:S05]  /*0d20*/  IMAD R170, R170, -0xa0, RZ ;  /* 0xffffff60aaaa7824 */ /* 0x000fca00078e02ff */
[----:B------:R-:W-:-:S14]  /*0d30*/  R2UR UR7, R170 ;  /* 0x00000000aa0772ca */ /* 0x000fdc00000e0000 */
[----:B------:R-:W3:Y:S01]  /*0d40*/  LDCU UR7, c[0x0][UR7+0x2b4] ;  /* 0x00005680070777ac */ /* 0x000ee20008000800 */
[----:B------:R-:W4:Y:S08]  /*0d50*/  S2UR UR4, SR_CTAID.Y ;  /* 0x00000000000479c3 */ /* 0x000f300000002600 */
[----:B------:R-:W3:Y:S01]  /*0d60*/  LDC R9, c[0x0][0xb24] ;  /* 0x0002c900ff097b82 */ /* 0x000ee20000000800 */
[----:B-1----:R-:W-:-:S02]  /*0d70*/  I2FP.F32.U32 R5, UR5 ;  /* 0x0000000500057c45 */ /* 0x002fc40008201000 */
[----:B------:R-:W-:-:S05]  /*0d80*/  CS2R.32 R3, SR_CgaSize ;  /* 0x0000000000037805 */ /* 0x000fca0000008a00 */
[----:B------:R-:W-:-:S06]  /*0d90*/  IMAD R3, R3, -0xa0, RZ ;  /* 0xffffff6003037824 */ /* 0x000fcc00078e02ff */
[----:B------:R-:W1:Y:S01]  /*0da0*/  LDC R3, c[0x0][R3+0x2a0] ;  /* 0x0000a80003037b82 */ /* 0x000e620000000800 */
[----:B------:R-:W-:Y:S01]  /*0db0*/  MOV R21, UR5 ;  /* 0x0000000500157c02 */ /* 0x000fe20008000f00 */
[----:B--2---:R-:W-:Y:S01]  /*0dc0*/  FMUL R5, R5, UR9 ;  /* 0x0000000905057c20 */ /* 0x004fe20008400000 */
[----:B----4-:R-:W-:Y:S02]  /*0dd0*/  I2FP.F32.U32 R4, UR4 ;  /* 0x0000000400047c45 */ /* 0x010fe40008201000 */
[----:B------:R-:W-:-:S05]  /*0de0*/  CS2R.32 R2, SR_CgaSize ;  /* 0x0000000000027805 */ /* 0x000fca0000008a00 */
[----:B------:R-:W-:-:S06]  /*0df0*/  IMAD R2, R2, -0xa0, RZ ;  /* 0xffffff6002027824 */ /* 0x000fcc00078e02ff */
[----:B------:R-:W2:Y:S01]  /*0e00*/  LDC R2, c[0x0][R2+0x2a4] ;  /* 0x0000a90002027b82 */ /* 0x000ea20000000800 */
[----:B------:R-:W4:Y:S01]  /*0e10*/  F2I.U32.TRUNC.NTZ R170, R5 ;  /* 0x0000000500aa7305 */ /* 0x000f22000020f000 */
[----:B------:R-:W-:Y:S01]  /*0e20*/  MOV R20, UR4 ;  /* 0x0000000400147c02 */ /* 0x000fe20008000f00 */
[----:B---3--:R-:W-:-:S05]  /*0e30*/  FMUL R4, R4, UR7 ;  /* 0x0000000704047c20 */ /* 0x008fca0008400000 */
[----:B------:R-:W-:Y:S01]  /*0e40*/  BAR.SYNC.DEFER_BLOCKING 0x0 ;  /* 0x0000000000007b1d */ /* 0x000fe20000010000 */
[----:B------:R-:W-:-:S05]  /*0e50*/  ISETP.GE.AND P0, PT, R9, 0x1, PT ;  /* 0x000000010900780c */ /* 0x000fca0003f06270 */
[----:B------:R-:W3:Y:S02]  /*0e60*/  F2I.U32.TRUNC.NTZ R147, R4 ;  /* 0x0000000400937305 */ /* 0x000ee4000020f000 */
[----:B------:R-:W2:Y:S01]  /*0e70*/  S2UR UR36, SR_CTAID.Z ;  /* 0x00000000002479c3 */ /* 0x000ea20000002700 */
[----:B----4-:R-:W-:-:S05]  /*0e80*/  IADD3 R170, PT, PT, -R170, RZ, RZ ;  /* 0x000000ffaaaa7210 */ /* 0x010fca0007ffe1ff */
[----:B-1----:R-:W-:Y:S01]  /*0e90*/  IMAD R170, R3, R170, UR5 ;  /* 0x0000000503aa7e24 */ /* 0x002fe2000f8e02aa */
[----:B---3--:R-:W-:-:S05]  /*0ea0*/  IADD3 R147, PT, PT, -R147, RZ, RZ ;  /* 0x000000ff93937210 */ /* 0x008fca0007ffe1ff */
[----:B--2---:R-:W-:Y:S01]  /*0eb0*/  IMAD R147, R2, R147, UR4 ;  /* 0x0000000402937e24 */ /* 0x004fe2000f8e0293 */
[----:B------:R-:W-:Y:S06]  /*0ec0*/  @!P0 BRA `(.L_x_15) ;  /* 0x0000000000b88947 */ /* 0x000fec0003800000 */
[----:B------:R-:W1:Y:S01]  /*0ed0*/  LDC.64 R4, c[0x0][0xb18] ;  /* 0x0002c600ff047b82 */ /* 0x000e620000000a00 */
[----:B------:R-:W-:-:S07]  /*0ee0*/  ISETP.NE.AND P0, PT, R9, 0x1, PT ;  /* 0x000000010900780c */ /* 0x000fce0003f05270 */
[----:B------:R-:W2:Y:S08]  /*0ef0*/  LDC R10, c[0x0][0xb0c] ;  /* 0x0002c300ff0a7b82 */ /* 0x000eb00000000800 */
[----:B------:R-:W3:Y:S08]  /*0f00*/  LDC R11, c[0x0][0x370] ;  /* 0x0000dc00ff0b7b82 */ /* 0x000ef00000000800 */
[----:B------:R-:W4:Y:S01]  /*0f10*/  LDC R12, c[0x0][0x374] ;  /* 0x0000dd00ff0c7b82 */ /* 0x000f220000000800 */
[----:B-1----:R-:W-:-:S07]  /*0f20*/  ISETP.NE.AND P1, PT, R4, 0x1, PT ;  /* 0x000000010400780c */ /* 0x002fce0003f25270 */
[----:B------:R-:W3:Y:S01]  /*0f30*/  LDC.64 R6, c[0x0][0xb10] ;  /* 0x0002c400ff067b82 */ /* 0x000ee20000000a00 */
[----:B--2---:R-:W-:-:S07]  /*0f40*/  ISETP.NE.AND P2, PT, R10, 0x1, PT ;  /* 0x000000010a00780c */ /* 0x004fce0003f45270 */
[----:B------:R-:W1:Y:S08]  /*0f50*/  LDC R8, c[0x0][0xb20] ;  /* 0x0002c800ff087b82 */ /* 0x000e700000000800 */
[----:B------:R-:W2:Y:S01]  /*0f60*/  LDC.64 R2, c[0x0][0xb28] ;  /* 0x0002ca00ff027b82 */ /* 0x000ea20000000a00 */
[----:B----4-:R-:W-:-:S04]  /*0f70*/  IMAD.HI.U32 R13, R12, R5, RZ ;  /* 0x000000050c0d7227 */ /* 0x010fc800078e00ff */
[----:B------:R-:W-:-:S04]  /*0f80*/  IMAD.HI.U32 R5, R20, R5, RZ ;  /* 0x0000000514057227 */ /* 0x000fc800078e00ff */
[----:B---3--:R-:W-:-:S04]  /*0f90*/  IMAD.HI.U32 R14, R11, R6, RZ ;  /* 0x000000060b0e7227 */ /* 0x008fc800078e00ff */
[C---:B------:R-:W-:Y:S01]  /*0fa0*/  IMAD.HI.U32 R16, R21.reuse, R6, RZ ;  /* 0x0000000615107227 */ /* 0x040fe200078e00ff */
[-C--:B------:R-:W-:Y:S02]  /*0fb0*/  @P2 SHF.R.U32.HI R11, RZ, R7.reuse, R14 ;  /* 0x00000007ff0b2219 */ /* 0x080fe4000001160e */
[-C--:B-1----:R-:W-:Y:S02]  /*0fc0*/  @P1 SHF.R.U32.HI R12, RZ, R8.reuse, R13 ;  /* 0x00000008ff0c1219 */ /* 0x082fe4000001160d */
[----:B------:R-:W-:Y:S02]  /*0fd0*/  SHF.R.U32.HI R5, RZ, R8, R5 ;  /* 0x00000008ff057219 */ /* 0x000fe40000011605 */
[----:B------:R-:W-:Y:S02]  /*0fe0*/  SHF.R.U32.HI R16, RZ, R7, R16 ;  /* 0x00000007ff107219 */ /* 0x000fe40000011610 */
[----:B------:R-:W-:Y:S01]  /*0ff0*/  SEL R5, R20, R5, !P1 ;  /* 0x0000000514057207 */ /* 0x000fe20004800000 */
[----:B--2---:R-:W-:Y:S01]  /*1000*/  IMAD.HI.U32 R14, R12, R2, RZ ;  /* 0x000000020c0e7227 */ /* 0x004fe200078e00ff */
[----:B------:R-:W-:-:S02]  /*1010*/  SEL R7, R21, R16, !P2 ;  /* 0x0000001015077207 */ /* 0x000fc40005000000 */
[----:B------:R-:W-:Y:S01]  /*1020*/  IADD3 R13, PT, PT, -R5, RZ, RZ ;  /* 0x000000ff050d7210 */ /* 0x000fe20007ffe1ff */
[----:B------:R-:W-:Y:S01]  /*1030*/  IMAD.HI.U32 R6, R11, R2, RZ ;  /* 0x000000020b067227 */ /* 0x000fe200078e00ff */
[----:B------:R-:W-:-:S03]  /*1040*/  @P0 SHF.R.U32.HI R12, RZ, R3, R14 ;  /* 0x00000003ff0c0219 */ /* 0x000fc6000001160e */
[----:B------:R-:W-:Y:S01]  /*1050*/  IMAD R13, R4, R13, R20 ;  /* 0x0000000d040d7224 */ /* 0x000fe200078e0214 */
[----:B------:R-:W-:Y:S01]  /*1060*/  @P0 SHF.R.U32.HI R11, RZ, R3, R6 ;  /* 0x00000003ff0b0219 */ /* 0x000fe20000011606 */
[----:B------:R-:W-:-:S04]  /*1070*/  IMAD R12, R12, R9, RZ ;  /* 0x000000090c0c7224 */ /* 0x000fc800078e02ff */
[----:B------:R-:W-:Y:S01]  /*1080*/  IMAD R6, R11, R9, RZ ;  /* 0x000000090b067224 */ /* 0x000fe200078e02ff */
[----:B------:R-:W-:-:S04]  /*1090*/  ISETP.GE.AND P1, PT, R5, R12, PT ;  /* 0x0000000c0500720c */ /* 0x000fc80003f26270 */
[----:B------:R-:W-:Y:S01]  /*10a0*/  ISETP.GE.OR P1, PT, R7, R6, P1 ;  /* 0x000000060700720c */ /* 0x000fe20000f26670 */
[----:B------:R-:W-:-:S05]  /*10b0*/  IMAD.HI.U32 R6, R5, R2, RZ ;  /* 0x0000000205067227 */ /* 0x000fca00078e00ff */
[----:B------:R-:W-:-:S04]  /*10c0*/  SHF.R.U32.HI R6, RZ, R3, R6 ;  /* 0x00000003ff067219 */ /* 0x000fc80000011606 */
[----:B------:R-:W-:-:S03]  /*10d0*/  SEL R6, R5, R6, !P0 ;  /* 0x0000000605067207 */ /* 0x000fc60004000000 */
[----:B------:R-:W-:Y:S01]  /*10e0*/  @!P1 IMAD.HI.U32 R8, R7, R2, RZ ;  /* 0x0000000207089227 */ /* 0x000fe200078e00ff */
[----:B------:R-:W-:-:S04]  /*10f0*/  IADD3 R2, PT, PT, -R6, RZ, RZ ;  /* 0x000000ff06027210 */ /* 0x000fc80007ffe1ff */
[----:B------:R-:W-:Y:S01]  /*1100*/  @!P1 SHF.R.U32.HI R8, RZ, R3, R8 ;  /* 0x00000003ff089219 */ /* 0x000fe20000011608 */
[----:B------:R-:W-:-:S03]  /*1110*/  IMAD R2, R9, R2, R5 ;  /* 0x0000000209027224 */ /* 0x000fc600078e0205 */
[----:B------:R-:W-:-:S05]  /*1120*/  @!P1 SEL R3, R7, R8, !P0 ;  /* 0x0000000807039207 */ /* 0x000fca0004000000 */
[--C-:B------:R-:W-:Y:S02]  /*1130*/  @!P1 IMAD.IADD R6, R6, 0x1, -R3.reuse ;  /* 0x0000000106069824 */ /* 0x100fe400078e0a03 */
[----:B------:R-:W-:Y:S01]  /*1140*/  @!P1 IMAD R3, R2, R11, R3 ;  /* 0x0000000b02039224 */ /* 0x000fe200078e0203 */
[----:B------:R-:W-:Y:S01]  /*1150*/  IADD3 R2, PT, PT, -R7, RZ, RZ ;  /* 0x000000ff07027210 */ /* 0x000fe20007ffe1ff */
[----:B------:R-:W-:Y:S02]  /*1160*/  @!P1 IMAD R5, R6, R9, R7 ;  /* 0x0000000906059224 */ /* 0x000fe400078e0207 */
[----:B------:R-:W-:Y:S02]  /*1170*/  @!P1 IMAD.MOV.U32 R7, RZ, RZ, R3 ;  /* 0x000000ffff079224 */ /* 0x000fe400078e0003 */
[----:B------:R-:W-:Y:S02]  /*1180*/  IMAD R2, R10, R2, R21 ;  /* 0x000000020a027224 */ /* 0x000fe400078e0215 */
[----:B------:R-:W-:-:S02]  /*1190*/  IMAD R20, R5, R4, R13 ;  /* 0x0000000405147224 */ /* 0x000fc400078e020d */
[----:B------:R-:W-:Y:S02]  /*11a0*/  IMAD R21, R7, R10, R2 ;  /* 0x0000000a07157224 */ /* 0x000fe400078e0202 */
.L_x_15:
[----:B------:R-:W1:Y:S01]  /*11b0*/  LDCU UR4, c[0x0][0xb30] ;  /* 0x00016600ff0477ac */ /* 0x000e620008000800 */
[----:B------:R-:W2:Y:S08]  /*11c0*/  S2UR UR37, SR_CgaCtaId ;  /* 0x00000000002579c3 */ /* 0x000eb00000008800 */
[----:B------:R-:W3:Y:S01]  /*11d0*/  LDC R72, c[0x0][0xb24] ;  /* 0x0002c900ff487b82 */ /* 0x000ee20000000800 */
[----:B-1----:R-:W-:-:S09]  /*11e0*/  UISETP.NE.AND UP1, UPT, UR4, 0x1, UPT ;  /* 0x000000010400788c */ /* 0x002fd2000bf25270 */
[----:B--2---:R-:W-:Y:S05]  /*11f0*/  BRA.U UP1, `(.L_x_16) ;  /* 0x0000000101407547 */ /* 0x004fea000b800000 */
[----:B------:R-:W1:Y:S08]  /*1200*/  LDC.64 R4, c[0x0][0xb10] ;  /* 0x0002c400ff047b82 */ /* 0x000e700000000a00 */
[----:B------:R-:W2:Y:S08]  /*1210*/  LDC.64 R2, c[0x0][0xb18] ;  /* 0x0002c600ff027b82 */ /* 0x000eb00000000a00 */
[----:B------:R-:W4:Y:S08]  /*1220*/  LDC R6, c[0x0][0xb20] ;  /* 0x0002c800ff067b82 */ /* 0x000f300000000800 */
[----:B------:R-:W3:Y:S01]  /*1230*/  LDC R8, c[0x0][0xb0c] ;  /* 0x0002c300ff087b82 */ /* 0x000ee20000000800 */
[----:B-1----:R-:W-:-:S05]  /*1240*/  IMAD.HI.U32 R4, R21, R4, RZ ;  /* 0x0000000415047227 */ /* 0x002fca00078e00ff */
[----:B------:R-:W-:Y:S01]  /*1250*/  SHF.R.U32.HI R4, RZ, R5, R4 ;  /* 0x00000005ff047219 */ /* 0x000fe20000011604 */
[----:B--2---:R-:W-:Y:S01]  /*1260*/  IMAD.HI.U32 R3, R20, R3, RZ ;  /* 0x0000000314037227 */ /* 0x004fe200078e00ff */
[----:B------:R-:W-:-:S04]  /*1270*/  ISETP.NE.AND P0, PT, R2, 0x1, PT ;  /* 0x000000010200780c */ /* 0x000fc80003f05270 */
[----:B----4-:R-:W-:-:S04]  /*1280*/  SHF.R.U32.HI R3, RZ, R6, R3 ;  /* 0x00000006ff037219 */ /* 0x010fc80000011603 */
[----:B------:R-:W-:Y:S02]  /*1290*/  SEL R3, R20, R3, !P0 ;  /* 0x0000000314037207 */ /* 0x000fe40004000000 */
[----:B---3--:R-:W-:-:S04]  /*12a0*/  ISETP.NE.AND P1, PT, R8, 0x1, PT ;  /* 0x000000010800780c */ /* 0x008fc80003f25270 */
[----:B------:R-:W-:-:S05]  /*12b0*/  SEL R4, R21, R4, !P1 ;  /* 0x0000000415047207 */ /* 0x000fca0004800000 */
[----:B------:R-:W-:Y:S02]  /*12c0*/  IMAD.IADD R5, R3, 0x1, -R4 ;  /* 0x0000000103057824 */ /* 0x000fe400078e0a04 */
[----:B------:R-:W-:Y:S02]  /*12d0*/  IMAD.IADD R3, R4, 0x1, -R3 ;  /* 0x0000000104037824 */ /* 0x000fe400078e0a03 */
[----:B------:R-:W-:Y:S02]  /*12e0*/  IMAD R21, R5, R8, R21 ;  /* 0x0000000805157224 */ /* 0x000fe400078e0215 */
[----:B------:R-:W-:-:S07]  /*12f0*/  IMAD R20, R3, R2, R20 ;  /* 0x0000000203147224 */ /* 0x000fce00078e0214 */
.L_x_16:
[----:B------:R-:W-:Y:S01]  /*1300*/  BAR.SYNC.DEFER_BLOCKING 0x0 ;  /* 0x0000000000007b1d */ /* 0x000fe20000010000 */
[----:B------:R-:W-:Y:S01]  /*1310*/  UISETP.NE.AND UP1, UPT, UR8, 0x2, UPT ;  /* 0x000000020800788c */ /* 0x000fe2000bf25270 */
[----:B------:R-:W-:Y:S02]  /*1320*/  ISETP.NE.OR P5, PT, R0, 0x2, !P5 ;  /* 0x000000020000780c */ /* 0x000fe40006fa5670 */
[----:B------:R-:W-:-:S06]  /*1330*/  LOP3.LUT R2, R185, 0x1f, RZ, 0xc0, !PT ;  /* 0x0000001fb9027812 */ /* 0x000fcc00078ec0ff */
[----:B------:R-:W-:Y:S05]  /*1340*/  BRA.U UP1, `(.L_x_17) ;  /* 0x0000001101687547 */ /* 0x000fea000b800000 */
[----:B------:R-:W1:Y:S01]  /*1350*/  LDCU UR13, c[0x0][0x38c] ;  /* 0x00007180ff0d77ac */ /* 0x000e620008000800 */
[----:B------:R-:W2:Y:S01]  /*1360*/  LDC R9, c[0x0][0x370] ;  /* 0x0000dc00ff097b82 */ /* 0x000ea20000000800 */
[----:B------:R-:W-:Y:S01]  /*1370*/  PLOP3.LUT P1, PT, PT, PT, UP2, 0x80, 0x8 ;  /* 0x000000000008781c */ /* 0x000fe20003f2f028 */
[----:B------:R-:W-:Y:S01]  /*1380*/  IMAD.MOV.U32 R15, RZ, RZ, 0x1 ;  /* 0x00000001ff0f7424 */ /* 0x000fe200078e00ff */
[----:B------:R-:W-:Y:S01]  /*1390*/  ISETP.EQ.OR P4, PT, R2, RZ, P5 ;  /* 0x000000ff0200720c */ /* 0x000fe20002f82670 */
[----:B------:R-:W-:Y:S01]  /*13a0*/  IMAD.MOV.U32 R14, RZ, RZ, RZ ;  /* 0x000000ffff0e7224 */ /* 0x000fe200078e00ff */
[----:B------:R-:W-:Y:S02]  /*13b0*/  PLOP3.LUT P1, PT, P1, PT, PT, 0x8, 0x80 ;  /* 0x000000000080781c */ /* 0x000fe40000f2e170 */
[----:B------:R-:W-:Y:S01]  /*13c0*/  CS2R R12, SRZ ;  /* 0x00000000000c7805 */ /* 0x000fe2000001ff00 */
[----:B------:R-:W-:Y:S01]  /*13d0*/  IMAD.MOV.U32 R10, RZ, RZ, 0x1 ;  /* 0x00000001ff0a7424 */ /* 0x000fe200078e00ff */
[----:B------:R-:W4:Y:S01]  /*13e0*/  LDC R0, c[0x0][0x374] ;  /* 0x0000dd00ff007b82 */ /* 0x000f220000000800 */
[----:B------:R-:W2:Y:S01]  /*13f0*/  LDCU.64 UR22, c[0x0][0x348] ;  /* 0x00006900ff1677ac */ /* 0x000ea20008000a00 */
[----:B------:R-:W-:Y:S01]  /*1400*/  UMOV UR6, URZ ;  /* 0x000000ff00067c82 */ /* 0x000fe20008000000 */
[----:B-1----:R-:W-:-:S04]  /*1410*/  UIADD3 UR5, UPT, UPT, UR13, 0x7f, URZ ;  /* 0x0000007f0d057890 */ /* 0x002fc8000fffe0ff */
[----:B------:R-:W-:-:S04]  /*1420*/  USHF.R.S32.HI UR4, URZ, 0x1f, UR5 ;  /* 0x0000001fff047899 */ /* 0x000fc80008011405 */
[----:B------:R-:W-:-:S04]  /*1430*/  ULEA.HI UR4, UR4, UR5, URZ, 0x7 ;  /* 0x0000000504047291 */ /* 0x000fc8000f8f38ff */
[----:B------:R-:W-:Y:S02]  /*1440*/  USHF.R.S32.HI UR15, URZ, 0x7, UR4 ;  /* 0x00000007ff0f7899 */ /* 0x000fe40008011404 */
[----:B------:R-:W-:Y:S02]  /*1450*/  UIADD3 UR4, UPT, UPT, UR13, -0x1, URZ ;  /* 0xffffffff0d047890 */ /* 0x000fe4000fffe0ff */
[----:B------:R-:W-:Y:S02]  /*1460*/  UISETP.LT.U32.AND UP0, UPT, UR15, 0x3, UPT ;  /* 0x000000030f00788c */ /* 0x000fe4000bf01070 */
[----:B------:R-:W-:Y:S02]  /*1470*/  UISETP.GE.U32.AND UP1, UPT, UR4, -0xff, UPT ;  /* 0xffffff010400788c */ /* 0x000fe4000bf26070 */
[----:B------:R-:W-:Y:S02]  /*1480*/  USEL UR14, UR15, 0x3, UP0 ;  /* 0x000000030f0e7887 */ /* 0x000fe40008000000 */
[----:B------:R-:W-:-:S02]  /*1490*/  UIADD3 UR13, UPT, UPT, UR13, 0xfe, URZ ;  /* 0x000000fe0d0d7890 */ /* 0x000fc4000fffe0ff */
[----:B------:R-:W-:Y:S02]  /*14a0*/  UIADD3 UR5, UPT, UPT, UR14, -0x1, URZ ;  /* 0xffffffff0e057890 */ /* 0x000fe4000fffe0ff */
[----:B------:R-:W-:-:S03]  /*14b0*/  UIADD3 UR7, UPT, UPT, UR15, -UR14, URZ ;  /* 0x8000000e0f077290 */ /* 0x000fc6000fffe0ff */
[----:B------:R-:W-:-:S04]  /*14c0*/  @UP1 UIADD3 UR5, UPT, UPT, UR14, URZ, URZ ;  /* 0x000000ff0e051290 */ /* 0x000fc8000fffe0ff */
[----:B--2---:R-:W-:-:S12]  /*14d0*/  UIADD3 UR5, UPT, UPT, UR5, 0x1, URZ ;  /* 0x0000000105057890 */ /* 0x004fd8000fffe0ff */
.L_x_35:
[----:B------:R-:W-:Y:S01]  /*14e0*/  UISETP.NE.AND UP0, UPT, UR37, URZ, UPT ;  /* 0x000000ff2500728c */ /* 0x000fe2000bf05270 */
[----:B------:R-:W1:Y:S08]  /*14f0*/  S2UR UR37, SR_CgaCtaId ;  /* 0x00000000002579c3 */ /* 0x000e700000008800 */
[----:B------:R-:W-:Y:S05]  /*1500*/  BRA.U UP0, `(.L_x_18) ;  /* 0x0000000100347547 */ /* 0x000fea000b800000 */
[----:B------:R-:W2:Y:S01]  /*1510*/  S2R R2, SR_CgaCtaId ;  /* 0x0000000000027919 */ /* 0x000ea20000008800 */
[----:B------:R-:W-:-:S04]  /*1520*/  MOV R3, 0x400 ;  /* 0x0000040000037802 */ /* 0x000fc80000000f00 */
[----:B--2---:R-:W-:Y:S02]  /*1530*/  LEA R3, R2, R3, 0x18 ;  /* 0x0000000302037211 */ /* 0x004fe400078ec0ff */
[----:B------:R-:W-:-:S03]  /*1540*/  SHF.L.U32 R2, R10, 0x1f, RZ ;  /* 0x0000001f0a027819 */ /* 0x000fc600000006ff */
[----:B------:R-:W-:-:S04]  /*1550*/  IMAD R3, R12, 0x8, R3 ;  /* 0x000000080c037824 */ /* 0x000fc800078e0203 */
[----:B------:R-:W2:Y:S02]  /*1560*/  SYNCS.PHASECHK.TRANS64.TRYWAIT P0, [R3+URZ+0xd0], R2 ;  /* 0x0000d002030075a7 */ /* 0x000ea400080011ff */
[----:B--2---:R-:W-:Y:S05]  /*1570*/  @!P0 BRA `(.L_x_19) ;  /* 0x0000009800988947 */ /* 0x004fea0003800000 */
.L_x_125:
[----:B------:R-:W-:Y:S01]  /*1580*/  VIADD R12, R12, 0x1 ;  /* 0x000000010c0c7836 */ /* 0x000fe20000000000 */
[----:B------:R2:W-:Y:S04]  /*1590*/  SYNCS.ARRIVE.TRANS64.A1T0 RZ, [R3+URZ+0xc0], RZ ;  /* 0x0000c0ff03ff79a7 */ /* 0x0005e800081000ff */
[----:B------:R-:W-:-:S04]  /*15a0*/  ISETP.NE.AND P0, PT, R12, 0x2, PT ;  /* 0x000000020c00780c */ /* 0x000fc80003f05270 */
[----:B------:R-:W-:Y:S02]  /*15b0*/  SEL R12, R12, RZ, P0 ;  /* 0x000000ff0c0c7207 */ /* 0x000fe40000000000 */
[----:B--2---:R-:W-:-:S04]  /*15c0*/  SEL R3, RZ, 0x1, P0 ;  /* 0x00000001ff037807 */ /* 0x004fc80000000000 */
[----:B------:R-:W-:-:S07]  /*15d0*/  LOP3.LUT R10, R10, R3, RZ, 0x3c, !PT ;  /* 0x000000030a0a7212 */ /* 0x000fce00078e3cff */
.L_x_18:
[----:B------:R-:W-:Y:S01]  /*15e0*/  UMOV UR4, 0x400 ;  /* 0x0000040000047882 */ /* 0x000fe20000000000 */
[----:B------:R-:W-:Y:S01]  /*15f0*/  SHF.L.U32 R2, R15, 0x1f, RZ ;  /* 0x0000001f0f027819 */ /* 0x000fe200000006ff */
[----:B-1----:R-:W-:Y:S01]  /*1600*/  ULEA UR4, UR37, UR4, 0x18 ;  /* 0x0000000425047291 */ /* 0x002fe2000f8ec0ff */
[----:B------:R-:W-:Y:S01]  /*1610*/  R2UR UR35, R21 ;  /* 0x00000000152372ca */ /* 0x000fe200000e0000 */
[----:B------:R-:W-:Y:S01]  /*1620*/  UISETP.GE.U32.AND UP0, UPT, UR13, 0xff, UPT ;  /* 0x000000ff0d00788c */ /* 0x000fe2000bf06070 */
[----:B------:R-:W-:Y:S01]  /*1630*/  R2UR UR18, R20 ;  /* 0x00000000141272ca */ /* 0x000fe200000e0000 */
[----:B------:R-:W-:Y:S01]  /*1640*/  ULEA UR8, UR6, UR4, 0x3 ;  /* 0x0000000406087291 */ /* 0x000fe2000f8e18ff */
[----:B------:R-:W-:-:S08]  /*1650*/  UMOV UR21, URZ ;  /* 0x000000ff00157c82 */ /* 0x000fd00008000000 */
[----:B------:R1:W2:Y:S01]  /*1660*/  SYNCS.PHASECHK.TRANS64.TRYWAIT P0, [UR8+0x18], R2 ;  /* 0x00001802ff0075a7 */ /* 0x0002a20008001108 */
[----:B------:R-:W-:Y:S02]  /*1670*/  USHF.L.U32 UR35, UR35, 0x7, URZ ;  /* 0x0000000723237899 */ /* 0x000fe400080006ff */
[----:B------:R-:W-:Y:S01]  /*1680*/  USHF.L.U32 UR18, UR18, 0x8, URZ ;  /* 0x0000000812127899 */ /* 0x000fe200080006ff */
[----:B------:R-:W-:Y:S11]  /*1690*/  BRA.U !UP0, `(.L_x_20) ;  /* 0x0000000108c07547 */ /* 0x000ff6000b800000 */
[----:B------:R-:W-:Y:S01]  /*16a0*/  UIADD3 UR10, UPT, UPT, UR18, 0x80, URZ ;  /* 0x00000080120a7890 */ /* 0x000fe2000fffe0ff */
[----:B------:R-:W-:Y:S01]  /*16b0*/  UMOV UR24, URZ ;  /* 0x000000ff00187c82 */ /* 0x000fe20008000000 */
[----:B------:R-:W-:-:S10]  /*16c0*/  UMOV UR25, UR6 ;  /* 0x0000000600197c82 */ /* 0x000fd40008000000 */
.L_x_25:
[----:B-1----:R-:W-:Y:S01]  /*16d0*/  ULEA UR33, UR25, UR4, 0x3 ;  /* 0x0000000419217291 */ /* 0x002fe2000f8e18ff */
[----:B--2---:R-:W-:Y:S01]  /*16e0*/  @!P5 MOV R3, 0xc000 ;  /* 0x0000c0000003d802 */ /* 0x004fe20000000f00 */
[----:B--2---:R-:W-:Y:S10]  /*16f0*/  @P0 BRA `(.L_x_21) ;  /* 0x00000000000c0947 */ /* 0x004ff40003800000 */
[----:B------:R-:W-:-:S04]  /*1700*/  SHF.L.U32 R5, R15, 0x1f, RZ ;  /* 0x0000001f0f057819 */ /* 0x000fc800000006ff */
[----:B------:R-:W2:Y:S02]  /*1710*/  SYNCS.PHASECHK.TRANS64.TRYWAIT P0, [UR33+0x18], R5 ;  /* 0x00001805ff0075a7 */ /* 0x000ea40008001121 */
[----:B--2---:R-:W-:Y:S05]  /*1720*/  @!P0 BRA `(.L_x_22) ;  /* 0x0000009800408947 */ /* 0x004fea0003800000 */
.L_x_21:
[----:B------:R2:W-:Y:S01]  /*1730*/  @!P5 SYNCS.ARRIVE.TRANS64 RZ, [UR33], R3 ;  /* 0x00000003ffffd9a7 */ /* 0x0005e20008000021 */
[----:B------:R-:W-:Y:S04]  /*1740*/  BSSY.RECONVERGENT B0, `(.L_x_23) ;  /* 0x0000003000007945 */ /* 0x000fe80003800200 */
[----:B------:R-:W-:Y:S05]  /*1750*/  @P4 BRA `(.L_x_24) ;  /* 0x0000000000044947 */ /* 0x000fea0003800000 */
[----:B------:R-:W-:Y:S05]  /*1760*/  BPT.TRAP 0x1 ;  /* 0x000000040000795c */ /* 0x000fea0000300000 */
.L_x_24:
[----:B------:R-:W-:Y:S05]  /*1770*/  BSYNC.RECONVERGENT B0 ;  /* 0x0000000000007941 */ /* 0x000fea0003800200 */
.L_x_23:
[----:B------:R-:W-:Y:S02]  /*1780*/  UIADD3 UR6, UPT, UPT, UR25, 0x1, URZ ;  /* 0x0000000119067890 */ /* 0x000fe4000fffe0ff */
[----:B------:R-:W-:Y:S02]  /*1790*/  ULEA UR32, UR25, UR4, 0xe ;  /* 0x0000000419207291 */ /* 0x000fe4000f8e70ff */
[----:B------:R-:W-:Y:S02]  /*17a0*/  UISETP.NE.AND UP0, UPT, UR6, 0x3, UPT ;  /* 0x000000030600788c */ /* 0x000fe4000bf05270 */
[----:B------:R-:W-:Y:S02]  /*17b0*/  UIADD3 UR30, UP1, UPT, UR22, 0x80, URZ ;  /* 0x00000080161e7890 */ /* 0x000fe4000ff3e0ff */
[----:B------:R-:W-:Y:S02]  /*17c0*/  USEL UR9, URZ, 0x1, UP0 ;  /* 0x00000001ff097887 */ /* 0x000fe40008000000 */
[----:B------:R-:W-:-:S02]  /*17d0*/  USEL UR6, UR6, URZ, UP0 ;  /* 0x000000ff06067287 */ /* 0x000fc40008000000 */
[----:B------:R-:W-:Y:S02]  /*17e0*/  UIADD3 UR28, UP0, UPT, UR22, 0x180, URZ ;  /* 0x00000180161c7890 */ /* 0x000fe4000ff1e0ff */
[----:B------:R-:W-:Y:S01]  /*17f0*/  ULEA UR8, UR6, UR4, 0x3 ;  /* 0x0000000406087291 */ /* 0x000fe2000f8e18ff */
[----:B------:R-:W-:Y:S01]  /*1800*/  LOP3.LUT R15, R15, UR9, RZ, 0x3c, !PT ;  /* 0x000000090f0f7c12 */ /* 0x000fe2000f8e3cff */
[----:B------:R-:W-:Y:S02]  /*1810*/  USHF.L.U32 UR34, UR24, 0x7, URZ ;  /* 0x0000000718227899 */ /* 0x000fe400080006ff */
[----:B------:R-:W-:Y:S01]  /*1820*/  UIADD3.X UR31, UPT, UPT, URZ, UR23, URZ, UP1, !UPT ;  /* 0x00000017ff1f7290 */ /* 0x000fe20008ffe4ff */
[----:B-1----:R-:W-:Y:S01]  /*1830*/  SHF.L.U32 R2, R15, 0x1f, RZ ;  /* 0x0000001f0f027819 */ /* 0x002fe200000006ff */
[----:B------:R-:W-:Y:S02]  /*1840*/  UIADD3 UR32, UPT, UPT, UR32, 0xc400, URZ ;  /* 0x0000c40020207890 */ /* 0x000fe4000fffe0ff */
[----:B------:R-:W-:Y:S01]  /*1850*/  UIADD3.X UR29, UPT, UPT, URZ, UR23, URZ, UP0, !UPT ;  /* 0x00000017ff1d7290 */ /* 0x000fe200087fe4ff */
[----:B------:R1:W1:Y:S01]  /*1860*/  SYNCS.PHASECHK.TRANS64.TRYWAIT P0, [UR8+0x18], R2 ;  /* 0x00001802ff0075a7 */ /* 0x0002620008001108 */
[----:B------:R-:W-:Y:S01]  /*1870*/  ULEA UR8, UR25, UR4, 0xf ;  /* 0x0000000419087291 */ /* 0x000fe2000f8e78ff */
[----:B------:R-:W-:Y:S01]  /*1880*/  UMOV UR26, 0x0 ;  /* 0x00000000001a7882 */ /* 0x000fe20000000000 */
[----:B------:R-:W-:-:S02]  /*1890*/  UMOV UR27, 0x10000000 ;  /* 0x10000000001b7882 */ /* 0x000fc40000000000 */
[----:B------:R-:W-:Y:S01]  /*18a0*/  UIADD3 UR16, UPT, UPT, UR8, 0x18400, URZ ;  /* 0x0001840008107890 */ /* 0x000fe2000fffe0ff */
[----:B------:R1:W-:Y:S01]  /*18b0*/  UTMALDG.3D [UR32], [UR30], desc[UR26] ;  /* 0x00001a201e0075b4 */ /* 0x0003e20008011000 */
[----:B------:R-:W-:Y:S01]  /*18c0*/  UIADD3 UR8, UPT, UPT, UR8, 0x1c400, URZ ;  /* 0x0001c40008087890 */ /* 0x000fe2000fffe0ff */
[----:B------:R-:W-:Y:S01]  /*18d0*/  UMOV UR17, UR33 ;  /* 0x0000002100117c82 */ /* 0x000fe20008000000 */
[----:B------:R-:W-:Y:S01]  /*18e0*/  UMOV UR20, UR36 ;  /* 0x0000002400147c82 */ /* 0x000fe20008000000 */
[----:B------:R-:W-:Y:S01]  /*18f0*/  UMOV UR19, UR34 ;  /* 0x0000002200137c82 */ /* 0x000fe20008000000 */
[----:B------:R-:W-:Y:S01]  /*1900*/  UMOV UR12, UR36 ;  /* 0x00000024000c7c82 */ /* 0x000fe20008000000 */
[----:B------:R-:W-:Y:S01]  /*1910*/  UMOV UR9, UR33 ;  /* 0x0000002100097c82 */ /* 0x000fe20008000000 */
[----:B------:R-:W-:Y:S01]  /*1920*/  UMOV UR11, UR34 ;  /* 0x00000022000b7c82 */ /* 0x000fe20008000000 */
[----:B------:R1:W-:Y:S01]  /*1930*/  UTMALDG.3D [UR16], [UR28], desc[UR26] ;  /* 0x00001a101c0075b4 */ /* 0x0003e20008011000 */
[----:B------:R-:W-:Y:S01]  /*1940*/  UIADD3 UR24, UPT, UPT, UR24, 0x1, URZ ;  /* 0x0000000118187890 */ /* 0x000fe2000fffe0ff */
[----:B------:R-:W-:Y:S01]  /*1950*/  UMOV UR21, UR5 ;  /* 0x0000000500157c82 */ /* 0x000fe20008000000 */
[----:B------:R-:W-:-:S02]  /*1960*/  UMOV UR25, UR6 ;  /* 0x0000000600197c82 */ /* 0x000fc40008000000 */
[----:B------:R-:W-:Y:S01]  /*1970*/  UISETP.NE.AND UP0, UPT, UR24, UR5, UPT ;  /* 0x000000051800728c */ /* 0x000fe2000bf05270 */
[----:B------:R1:W-:Y:S08]  /*1980*/  UTMALDG.3D [UR8], [UR28], desc[UR26] ;  /* 0x00001a081c0075b4 */ /* 0x0003f00008011000 */
[----:B------:R-:W-:Y:S05]  /*1990*/  BRA.U UP0, `(.L_x_25) ;  /* 0xfffffffd004c7547 */ /* 0x000fea000b83ffff */
.L_x_20:
[----:B-1----:R-:W-:Y:S01]  /*19a0*/  ULEA UR8, UR6, UR4, 0x3 ;  /* 0x0000000406087291 */ /* 0x002fe2000f8e18ff */
[----:B------:R-:W-:Y:S01]  /*19b0*/  SHF.L.U32 R2, R15, 0x1f, RZ ;  /* 0x0000001f0f027819 */ /* 0x000fe200000006ff */
[----:B------:R-:W-:Y:S01]  /*19c0*/  @!P1 SYNCS.ARRIVE.TRANS64.A1T0 RZ, [UR4+0x78], RZ ;  /* 0x000078ffffff99a7 */ /* 0x000fe20008100004 */
[----:B------:R-:W-:-:S06]  /*19d0*/  UISETP.GT.AND UP0, UPT, UR15, UR14, UPT ;  /* 0x0000000e0f00728c */ /* 0x000fcc000bf04270 */
[----:B--2---:R1:W2:Y:S03]  /*19e0*/  SYNCS.PHASECHK.TRANS64.TRYWAIT P0, [UR8+0x18], R2 ;  /* 0x00001802ff0075a7 */ /* 0x0042a60008001108 */
[----:B------:R-:W-:Y:S05]  /*19f0*/  BRA.U !UP0, `(.L_x_26) ;  /* 0x0000000108c47547 */ /* 0x000fea000b800000 */
[----:B------:R-:W-:Y:S02]  /*1a00*/  UIADD3 UR29, UPT, UPT, UR7, UR21, URZ ;  /* 0x00000015071d7290 */ /* 0x000fe4000fffe0ff */
[----:B------:R-:W-:Y:S01]  /*1a10*/  UIADD3 UR10, UPT, UPT, UR18, 0x80, URZ ;  /* 0x00000080120a7890 */ /* 0x000fe2000fffe0ff */
[----:B------:R-:W-:-:S11]  /*1a20*/  UMOV UR34, UR6 ;  /* 0x0000000600227c82 */ /* 0x000fd60008000000 */
.L_x_31:
[----:B-1----:R-:W-:Y:S01]  /*1a30*/  ULEA UR25, UR34, UR4, 0x3 ;  /* 0x0000000422197291 */ /* 0x002fe2000f8e18ff */
[----:B--2---:R-:W-:Y:S01]  /*1a40*/  @!P5 MOV R3, 0xc000 ;  /* 0x0000c0000003d802 */ /* 0x004fe20000000f00 */
[----:B--2---:R-:W-:Y:S10]  /*1a50*/  @P0 BRA `(.L_x_27) ;  /* 0x00000000000c0947 */ /* 0x004ff40003800000 */
[----:B------:R-:W-:-:S04]  /*1a60*/  SHF.L.U32 R5, R15, 0x1f, RZ ;  /* 0x0000001f0f057819 */ /* 0x000fc800000006ff */
[----:B------:R-:W2:Y:S02]  /*1a70*/  SYNCS.PHASECHK.TRANS64.TRYWAIT P0, [UR25+0x18], R5 ;  /* 0x00001805ff0075a7 */ /* 0x000ea40008001119 */
[----:B--2---:R-:W-:Y:S05]  /*1a80*/  @!P0 BRA `(.L_x_28) ;  /* 0x0000009400808947 */ /* 0x004fea0003800000 */
.L_x_27:
[----:B------:R2:W-:Y:S01]  /*1a90*/  @!P5 SYNCS.ARRIVE.TRANS64 RZ, [UR25], R3 ;  /* 0x00000003ffffd9a7 */ /* 0x0005e20008000019 */
[----:B------:R-:W-:Y:S04]  /*1aa0*/  BSSY.RECONVERGENT B0, `(.L_x_29) ;  /* 0x0000003000007945 */ /* 0x000fe80003800200 */
[----:B------:R-:W-:Y:S05]  /*1ab0*/  @P4 BRA `(.L_x_30) ;  /* 0x0000000000044947 */ /* 0x000fea0003800000 */
[----:B------:R-:W-:Y:S05]  /*1ac0*/  BPT.TRAP 0x1 ;  /* 0x000000040000795c */ /* 0x000fea0000300000 */
.L_x_30:
[----:B------:R-:W-:Y:S05]  /*1ad0*/  BSYNC.RECONVERGENT B0 ;  /* 0x0000000000007941 */ /* 0x000fea0003800200 */
.L_x_29:
        /* <DEDUP_REMOVED lines=10> */
[----:B------:R-:W-:Y:S01]  /*1b80*/  UIADD3 UR24, UPT, UPT, UR24, 0xc400, URZ ;  /* 0x0000c40018187890 */ /* 0x000fe2000fffe0ff */
[----:B-1----:R-:W-:Y:S01]  /*1b90*/  SHF.L.U32 R2, R15, 0x1f, RZ ;  /* 0x0000001f0f027819 */ /* 0x002fe200000006ff */
[----:B------:R-:W-:Y:S02]  /*1ba0*/  UIADD3.X UR39, UPT, UPT, URZ, UR23, URZ, UP1, !UPT ;  /* 0x00000017ff277290 */ /* 0x000fe40008ffe4ff */
[----:B------:R-:W-:Y:S01]  /*1bb0*/  UIADD3.X UR33, UPT, UPT, URZ, UR23, URZ, UP0, !UPT ;  /* 0x00000017ff217290 */ /* 0x000fe200087fe4ff */
[----:B------:R1:W1:Y:S01]  /*1bc0*/  SYNCS.PHASECHK.TRANS64.TRYWAIT P0, [UR8+0x18], R2 ;  /* 0x00001802ff0075a7 */ /* 0x0002620008001108 */
[----:B------:R-:W-:Y:S01]  /*1bd0*/  ULEA UR8, UR34, UR4, 0xf ;  /* 0x0000000422087291 */ /* 0x000fe2000f8e78ff */
[----:B------:R-:W-:Y:S01]  /*1be0*/  UMOV UR30, 0x0 ;  /* 0x00000000001e7882 */ /* 0x000fe20000000000 */
[----:B------:R-:W-:-:S02]  /*1bf0*/  UMOV UR31, 0x10000000 ;  /* 0x10000000001f7882 */ /* 0x000fc40000000000 */
[----:B------:R-:W-:Y:S02]  /*1c00*/  UIADD3 UR16, UPT, UPT, UR8, 0x18400, URZ ;  /* 0x0001840008107890 */ /* 0x000fe4000fffe0ff */
[----:B------:R-:W-:Y:S01]  /*1c10*/  UIADD3 UR8, UPT, UPT, UR8, 0x1c400, URZ ;  /* 0x0001c40008087890 */ /* 0x000fe2000fffe0ff */
[----:B------:R-:W-:Y:S01]  /*1c20*/  UMOV UR27, UR35 ;  /* 0x00000023001b7c82 */ /* 0x000fe20008000000 */
[----:B------:R-:W-:Y:S01]  /*1c30*/  UMOV UR28, UR36 ;  /* 0x00000024001c7c82 */ /* 0x000fe20008000000 */
[----:B------:R-:W-:Y:S01]  /*1c40*/  UMOV UR17, UR25 ;  /* 0x0000001900117c82 */ /* 0x000fe20008000000 */
[----:B------:R-:W-:Y:S01]  /*1c50*/  UMOV UR20, UR36 ;  /* 0x0000002400147c82 */ /* 0x000fe20008000000 */
[----:B------:R-:W-:Y:S01]  /*1c60*/  UMOV UR19, UR26 ;  /* 0x0000001a00137c82 */ /* 0x000fe20008000000 */
[----:B------:R-:W-:Y:S01]  /*1c70*/  UMOV UR12, UR36 ;  /* 0x00000024000c7c82 */ /* 0x000fe20008000000 */
[----:B------:R-:W-:Y:S01]  /*1c80*/  UMOV UR9, UR25 ;  /* 0x0000001900097c82 */ /* 0x000fe20008000000 */
[----:B------:R1:W-:Y:S01]  /*1c90*/  UTMALDG.3D [UR24], [UR38], desc[UR30] ;  /* 0x00001e18260075b4 */ /* 0x0003e20008011000 */
[----:B------:R-:W-:Y:S01]  /*1ca0*/  UMOV UR11, UR26 ;  /* 0x0000001a000b7c82 */ /* 0x000fe20008000000 */
[----:B------:R-:W-:Y:S01]  /*1cb0*/  UIADD3 UR21, UPT, UPT, UR21, 0x1, URZ ;  /* 0x0000000115157890 */ /* 0x000fe2000fffe0ff */
[----:B------:R-:W-:-:S03]  /*1cc0*/  UMOV UR34, UR6 ;  /* 0x0000000600227c82 */ /* 0x000fc60008000000 */
[----:B------:R-:W-:Y:S01]  /*1cd0*/  UISETP.NE.AND UP0, UPT, UR21, UR29, UPT ;  /* 0x0000001d1500728c */ /* 0x000fe2000bf05270 */
[----:B------:R1:W-:Y:S01]  /*1ce0*/  UTMALDG.3D [UR16], [UR32], desc[UR30] ;  /* 0x00001e10200075b4 */ /* 0x0003e20008011000 */
[----:B------:R1:W-:Y:S07]  /*1cf0*/  UTMALDG.3D [UR8], [UR32], desc[UR30] ;  /* 0x00001e08200075b4 */ /* 0x0003ee0008011000 */
[----:B------:R-:W-:Y:S05]  /*1d00*/  BRA.U UP0, `(.L_x_31) ;  /* 0xfffffffd00487547 */ /* 0x000fea000b83ffff */
.L_x_26:
[C---:B-1----:R-:W-:Y:S01]  /*1d10*/  LEA R2, R14.reuse, UR4, 0x3 ;  /* 0x000000040e027c11 */ /* 0x042fe2000f8e18ff */
[----:B------:R-:W-:Y:S01]  /*1d20*/  NOP ;  /* 0x0000000000007918 */ /* 0x000fe20000000000 */
[----:B--2---:R-:W-:Y:S02]  /*1d30*/  SHF.L.U32 R3, R13, 0x1f, RZ ;  /* 0x0000001f0d037819 */ /* 0x004fe400000006ff */
[----:B------:R-:W-:Y:S02]  /*1d40*/  LEA R4, R14, UR4, 0x4 ;  /* 0x000000040e047c11 */ /* 0x000fe4000f8e20ff */
[----:B------:R-:W1:Y:S02]  /*1d50*/  SYNCS.PHASECHK.TRANS64.TRYWAIT P0, [R2+URZ+0x80], R3 ;  /* 0x00008003020075a7 */ /* 0x000e6400080011ff */
[----:B-1----:R-:W-:Y:S05]  /*1d60*/  @!P0 BRA `(.L_x_32) ;  /* 0x0000009000e08947 */ /* 0x002fea0003800000 */
.L_x_128:
[----:B------:R-:W2:Y:S01]  /*1d70*/  LDS.128 R4, [R4+0xf0] ;  /* 0x0000f00004047984 */ /* 0x000ea20000000c00 */
[----:B---3--:R-:W-:Y:S01]  /*1d80*/  ISETP.GE.AND P0, PT, R72, 0x1, PT ;  /* 0x000000014800780c */ /* 0x008fe20003f06270 */
[----:B-1----:R-:W-:Y:S01]  /*1d90*/  VIADD R2, R2, 0x90 ;  /* 0x0000009002027836 */ /* 0x002fe20000000000 */
[----:B------:R-:W-:Y:S01]  /*1da0*/  @!PT LDS RZ, [RZ] ;  /* 0x00000000fffff984 */ /* 0x000fe20000000800 */
[----:B------:R-:W-:Y:S01]  /*1db0*/  @!PT LDS RZ, [RZ] ;  /* 0x00000000fffff984 */ /* 0x000fe20000000800 */
[----:B------:R-:W-:Y:S01]  /*1dc0*/  @!PT LDS RZ, [RZ] ;  /* 0x00000000fffff984 */ /* 0x000fe20000000800 */
[----:B------:R-:W-:Y:S01]  /*1dd0*/  @!PT LDS RZ, [RZ] ;  /* 0x00000000fffff984 */ /* 0x000fe20000000800 */
[----:B------:R1:W-:Y:S06]  /*1de0*/  MEMBAR.ALL.CTA ;  /* 0x0000000000007992 */ /* 0x0003ec0000008000 */
[----:B-1----:R-:W1:Y:S01]  /*1df0*/  FENCE.VIEW.ASYNC.S ;  /* 0x00000000000073c6 */ /* 0x002e620000000000 */
[----:B------:R-:W-:-:S04]  /*1e00*/  PRMT R2, RZ, 0x654, R2 ;  /* 0x00000654ff027816 */ /* 0x000fc80000000002 */
[----:B-1----:R1:W-:Y:S01]  /*1e10*/  SYNCS.ARRIVE.TRANS64.RED.A1T0 RZ, [R2+URZ], RZ ;  /* 0x000000ff02ff79a7 */ /* 0x0023e200081004ff */
[----:B--2---:R-:W-:-:S13]  /*1e20*/  LOP3.LUT P2, RZ, R6, 0x1, RZ, 0xc0, !PT ;  /* 0x0000000106ff7812 */ /* 0x004fda000784c0ff */
[----:B------:R-:W-:Y:S01]  /*1e30*/  @P2 SHF.R.U32.HI R3, RZ, 0x10, R5 ;  /* 0x00000010ff032819 */ /* 0x000fe20000011605 */
[----:B------:R-:W-:Y:S01]  /*1e40*/  VOTEU.ANY UP0, P2 ;  /* 0x0000000000ff7886 */ /* 0x000fe20001000100 */
[----:B------:R-:W-:Y:S02]  /*1e50*/  @P2 MOV R11, R4 ;  /* 0x00000004000b2202 */ /* 0x000fe40000000f00 */
[----:B------:R-:W-:Y:S02]  /*1e60*/  @P2 R2UR.BROADCAST UR8, R3 ;  /* 0x00000000030822ca */ /* 0x000fe400008e0000 */
[----:B------:R-:W-:-:S11]  /*1e70*/  @P2 LOP3.LUT R8, R5, 0xffff, RZ, 0xc0, !PT ;  /* 0x0000ffff05082812 */ /* 0x000fd600078ec0ff */
[----:B------:R-:W-:Y:S01]  /*1e80*/  @UP0 UMOV UR36, UR8 ;  /* 0x0000000800240c82 */ /* 0x000fe20008000000 */
[----:B-1----:R-:W-:Y:S05]  /*1e90*/  @!P0 BRA `(.L_x_33) ;  /* 0x0000000000b88947 */ /* 0x002fea0003800000 */
[----:B------:R-:W4:Y:S01]  /*1ea0*/  LDC.64 R4, c[0x0][0xb18] ;  /* 0x0002c600ff047b82 */ /* 0x000f220000000a00 */
[----:B------:R-:W-:-:S07]  /*1eb0*/  ISETP.NE.AND P3, PT, R72, 0x1, PT ;  /* 0x000000014800780c */ /* 0x000fce0003f65270 */
[----:B------:R-:W1:Y:S08]  /*1ec0*/  LDC.64 R6, c[0x0][0xb10] ;  /* 0x0002c400ff067b82 */ /* 0x000e700000000a00 */
[----:B------:R-:W2:Y:S08]  /*1ed0*/  LDC R16, c[0x0][0xb20] ;  /* 0x0002c800ff107b82 */ /* 0x000eb00000000800 */
[----:B------:R-:W3:Y:S01]  /*1ee0*/  LDC R18, c[0x0][0xb0c] ;  /* 0x0002c300ff127b82 */ /* 0x000ee20000000800 */
[----:B----4-:R-:W-:Y:S01]  /*1ef0*/  IMAD.HI.U32 R17, R0, R5, RZ ;  /* 0x0000000500117227 */ /* 0x010fe200078e00ff */
[----:B------:R-:W-:-:S03]  /*1f00*/  ISETP.NE.AND P0, PT, R4, 0x1, PT ;  /* 0x000000010400780c */ /* 0x000fc60003f05270 */
[----:B------:R-:W-:-:S03]  /*1f10*/  IMAD.HI.U32 R5, R8, R5, RZ ;  /* 0x0000000508057227 */ /* 0x000fc600078e00ff */
[----:B------:R-:W4:Y:S01]  /*1f20*/  LDC.64 R2, c[0x0][0xb28] ;  /* 0x0002ca00ff027b82 */ /* 0x000f220000000a00 */
[----:B-1----:R-:W-:-:S04]  /*1f30*/  IMAD.HI.U32 R20, R9, R6, RZ ;  /* 0x0000000609147227 */ /* 0x002fc800078e00ff */
[----:B------:R-:W-:Y:S01]  /*1f40*/  IMAD.HI.U32 R22, R11, R6, RZ ;  /* 0x000000060b167227 */ /* 0x000fe200078e00ff */
[----:B------:R-:W-:Y:S02]  /*1f50*/  SHF.R.U32.HI R20, RZ, R7, R20 ;  /* 0x00000007ff147219 */ /* 0x000fe40000011614 */
[-C--:B--2---:R-:W-:Y:S02]  /*1f60*/  SHF.R.U32.HI R17, RZ, R16.reuse, R17 ;  /* 0x00000010ff117219 */ /* 0x084fe40000011611 */
[----:B------:R-:W-:Y:S02]  /*1f70*/  SHF.R.U32.HI R5, RZ, R16, R5 ;  /* 0x00000010ff057219 */ /* 0x000fe40000011605 */
[----:B------:R-:W-:Y:S02]  /*1f80*/  SEL R17, R0, R17, !P0 ;  /* 0x0000001100117207 */ /* 0x000fe40004000000 */
[----:B------:R-:W-:Y:S02]  /*1f90*/  SHF.R.U32.HI R22, RZ, R7, R22 ;  /* 0x00000007ff167219 */ /* 0x000fe40000011616 */
[----:B---3--:R-:W-:-:S02]  /*1fa0*/  ISETP.NE.AND P1, PT, R18, 0x1, PT ;  /* 0x000000011200780c */ /* 0x008fc40003f25270 */
[----:B------:R-:W-:Y:S02]  /*1fb0*/  SEL R5, R8, R5, !P0 ;  /* 0x0000000508057207 */ /* 0x000fe40004000000 */
[----:B------:R-:W-:Y:S02]  /*1fc0*/  SEL R19, R9, R20, !P1 ;  /* 0x0000001409137207 */ /* 0x000fe40004800000 */
[----:B------:R-:W-:Y:S01]  /*1fd0*/  SEL R7, R11, R22, !P1 ;  /* 0x000000160b077207 */ /* 0x000fe20004800000 */
[----:B----4-:R-:W-:-:S04]  /*1fe0*/  IMAD.HI.U32 R20, R17, R2, RZ ;  /* 0x0000000211147227 */ /* 0x010fc800078e00ff */
[----:B------:R-:W-:Y:S01]  /*1ff0*/  IMAD.HI.U32 R6, R19, R2, RZ ;  /* 0x0000000213067227 */ /* 0x000fe200078e00ff */
[----:B------:R-:W-:-:S04]  /*2000*/  @P3 SHF.R.U32.HI R17, RZ, R3, R20 ;  /* 0x00000003ff113219 */ /* 0x000fc80000011614 */
[----:B------:R-:W-:Y:S01]  /*2010*/  @P3 SHF.R.U32.HI R19, RZ, R3, R6 ;  /* 0x00000003ff133219 */ /* 0x000fe20000011606 */
[----:B------:R-:W-:-:S04]  /*2020*/  IMAD R17, R72, R17, RZ ;  /* 0x0000001148117224 */ /* 0x000fc800078e02ff */
[----:B------:R-:W-:Y:S01]  /*2030*/  IMAD R6, R72, R19, RZ ;  /* 0x0000001348067224 */ /* 0x000fe200078e02ff */
[C---:B------:R-:W-:Y:S02]  /*2040*/  ISETP.GE.AND P0, PT, R5.reuse, R17, PT ;  /* 0x000000110500720c */ /* 0x040fe40003f06270 */
[----:B------:R-:W-:Y:S02]  /*2050*/  IADD3 R17, PT, PT, -R5, RZ, RZ ;  /* 0x000000ff05117210 */ /* 0x000fe40007ffe1ff */
[----:B------:R-:W-:Y:S01]  /*2060*/  ISETP.GE.OR P0, PT, R7, R6, P0 ;  /* 0x000000060700720c */ /* 0x000fe20000706670 */
[----:B------:R-:W-:-:S04]  /*2070*/  IMAD.HI.U32 R6, R5, R2, RZ ;  /* 0x0000000205067227 */ /* 0x000fc800078e00ff */
[----:B------:R-:W-:Y:S01]  /*2080*/  IMAD R8, R4, R17, R8 ;  /* 0x0000001104087224 */ /* 0x000fe200078e0208 */
[----:B------:R-:W-:-:S04]  /*2090*/  SHF.R.U32.HI R6, RZ, R3, R6 ;  /* 0x00000003ff067219 */ /* 0x000fc80000011606 */
[----:B------:R-:W-:-:S03]  /*20a0*/  SEL R6, R5, R6, !P3 ;  /* 0x0000000605067207 */ /* 0x000fc60005800000 */
[----:B------:R-:W-:-:S04]  /*20b0*/  @!P0 IMAD.HI.U32 R16, R7, R2, RZ ;  /* 0x0000000207108227 */ /* 0x000fc800078e00ff */
[----:B------:R-:W-:Y:S01]  /*20c0*/  IMAD.MOV R2, RZ, RZ, -R6 ;  /* 0x000000ffff027224 */ /* 0x000fe200078e0a06 */
[----:B------:R-:W-:-:S03]  /*20d0*/  @!P0 SHF.R.U32.HI R16, RZ, R3, R16 ;  /* 0x00000003ff108219 */ /* 0x000fc60000011610 */
[----:B------:R-:W-:Y:S01]  /*20e0*/  IMAD R2, R72, R2, R5 ;  /* 0x0000000248027224 */ /* 0x000fe200078e0205 */
        /* <DEDUP_REMOVED lines=9> */
.L_x_33:
[----:B------:R-:W1:Y:S02]  /*2180*/  LDCU UR8, c[0x0][0xb30] ;  /* 0x00016600ff0877ac */ /* 0x000e640008000800 */
[----:B-1----:R-:W-:-:S09]  /*2190*/  UISETP.NE.AND UP0, UPT, UR8, 0x1, UPT ;  /* 0x000000010800788c */ /* 0x002fd2000bf05270 */
[----:B------:R-:W-:Y:S05]  /*21a0*/  BRA.U UP0, `(.L_x_34) ;  /* 0x0000000100407547 */ /* 0x000fea000b800000 */
[----:B------:R-:W1:Y:S08]  /*21b0*/  LDC.64 R4, c[0x0][0xb10] ;  /* 0x0002c400ff047b82 */ /* 0x000e700000000a00 */
[----:B------:R-:W2:Y:S08]  /*21c0*/  LDC.64 R2, c[0x0][0xb18] ;  /* 0x0002c600ff027b82 */ /* 0x000eb00000000a00 */
[----:B------:R-:W3:Y:S08]  /*21d0*/  LDC R6, c[0x0][0xb20] ;  /* 0x0002c800ff067b82 */ /* 0x000ef00000000800 */
[----:B------:R-:W4:Y:S01]  /*21e0*/  LDC R16, c[0x0][0xb0c] ;  /* 0x0002c300ff107b82 */ /* 0x000f220000000800 */
[----:B-1----:R-:W-:-:S05]  /*21f0*/  IMAD.HI.U32 R4, R11, R4, RZ ;  /* 0x000000040b047227 */ /* 0x002fca00078e00ff */
[----:B------:R-:W-:Y:S01]  /*2200*/  SHF.R.U32.HI R4, RZ, R5, R4 ;  /* 0x00000005ff047219 */ /* 0x000fe20000011604 */
[----:B--2---:R-:W-:Y:S01]  /*2210*/  IMAD.HI.U32 R3, R8, R3, RZ ;  /* 0x0000000308037227 */ /* 0x004fe200078e00ff */
[----:B------:R-:W-:-:S04]  /*2220*/  ISETP.NE.AND P0, PT, R2, 0x1, PT ;  /* 0x000000010200780c */ /* 0x000fc80003f05270 */
[----:B---3--:R-:W-:-:S04]  /*2230*/  SHF.R.U32.HI R3, RZ, R6, R3 ;  /* 0x00000006ff037219 */ /* 0x008fc80000011603 */
[----:B------:R-:W-:Y:S02]  /*2240*/  SEL R3, R8, R3, !P0 ;  /* 0x0000000308037207 */ /* 0x000fe40004000000 */
[----:B----4-:R-:W-:-:S04]  /*2250*/  ISETP.NE.AND P1, PT, R16, 0x1, PT ;  /* 0x000000011000780c */ /* 0x010fc80003f25270 */
[----:B------:R-:W-:-:S05]  /*2260*/  SEL R4, R11, R4, !P1 ;  /* 0x000000040b047207 */ /* 0x000fca0004800000 */
[----:B------:R-:W-:Y:S02]  /*2270*/  IMAD.IADD R5, R3, 0x1, -R4 ;  /* 0x0000000103057824 */ /* 0x000fe400078e0a04 */
[----:B------:R-:W-:Y:S02]  /*2280*/  IMAD.IADD R3, R4, 0x1, -R3 ;  /* 0x0000000104037824 */ /* 0x000fe400078e0a03 */
[----:B------:R-:W-:Y:S02]  /*2290*/  IMAD R11, R5, R16, R11 ;  /* 0x00000010050b7224 */ /* 0x000fe400078e020b */
[----:B------:R-:W-:-:S07]  /*22a0*/  IMAD R8, R3, R2, R8 ;  /* 0x0000000203087224 */ /* 0x000fce00078e0208 */
.L_x_34:
[----:B------:R-:W-:Y:S01]  /*22b0*/  VIADD R14, R14, 0x1 ;  /* 0x000000010e0e7836 */ /* 0x000fe20000000000 */
[----:B------:R-:W-:Y:S01]  /*22c0*/  PLOP3.LUT P1, PT, PT, PT, PT, 0x80, 0x8 ;  /* 0x000000000008781c */ /* 0x000fe20003f2f070 */
[----:B------:R-:W-:Y:S02]  /*22d0*/  IMAD.IADD R21, R11, 0x1, R170 ;  /* 0x000000010b157824 */ /* 0x000fe400078e02aa */
[----:B------:R-:W-:Y:S01]  /*22e0*/  IMAD.IADD R20, R8, 0x1, R147 ;  /* 0x0000000108147824 */ /* 0x000fe200078e0293 */
[----:B------:R-:W-:-:S04]  /*22f0*/  ISETP.NE.AND P0, PT, R14, 0x2, PT ;  /* 0x000000020e00780c */ /* 0x000fc80003f05270 */
[----:B------:R-:W-:Y:S02]  /*2300*/  SEL R2, RZ, 0x1, P0 ;  /* 0x00000001ff027807 */ /* 0x000fe40000000000 */
[----:B------:R-:W-:Y:S02]  /*2310*/  SEL R14, R14, RZ, P0 ;  /* 0x000000ff0e0e7207 */ /* 0x000fe40000000000 */
[----:B------:R-:W-:Y:S01]  /*2320*/  LOP3.LUT R13, R13, R2, RZ, 0x3c, !PT ;  /* 0x000000020d0d7212 */ /* 0x000fe200078e3cff */
[----:B------:R-:W-:Y:S06]  /*2330*/  @P2 BRA `(.L_x_35) ;  /* 0xfffffff000682947 */ /* 0x000fec000383ffff */
[----:B------:R-:W-:Y:S01]  /*2340*/  UIADD3 UR4, UPT, UPT, UR4, 0x18, URZ ;  /* 0x0000001804047890 */ /* 0x000fe2000fffe0ff */
[----:B------:R-:W-:-:S03]  /*2350*/  SHF.L.U32 R3, R15, 0x1f, RZ ;  /* 0x0000001f0f037819 */ /* 0x000fc600000006ff */
[----:B------:R-:W-:-:S09]  /*2360*/  ULEA UR5, UR6, UR4, 0x3 ;  /* 0x0000000406057291 */ /* 0x000fd2000f8e18ff */
[----:B------:R-:W1:Y:S02]  /*2370*/  SYNCS.PHASECHK.TRANS64.TRYWAIT P0, [UR5], R3 ;  /* 0x00000003ff0075a7 */ /* 0x000e640008001105 */
[----:B-1----:R-:W-:Y:S05]  /*2380*/  @!P0 BRA `(.L_x_36) ;  /* 0x0000008c006c8947 */ /* 0x002fea0003800000 */
.L_x_130:
[----:B------:R-:W-:-:S04]  /*2390*/  UIADD3 UR6, UPT, UPT, UR6, 0x1, URZ ;  /* 0x0000000106067890 */ /* 0x000fc8000fffe0ff */
[----:B------:R-:W-:-:S04]  /*23a0*/  UISETP.NE.AND UP0, UPT, UR6, 0x3, UPT ;  /* 0x000000030600788c */ /* 0x000fc8000bf05270 */
[----:B------:R-:W-:Y:S02]  /*23b0*/  USEL UR7, URZ, 0x1, UP0 ;  /* 0x00000001ff077887 */ /* 0x000fe40008000000 */
[----:B------:R-:W-:-:S04]  /*23c0*/  USEL UR6, UR6, URZ, UP0 ;  /* 0x000000ff06067287 */ /* 0x000fc80008000000 */
[----:B------:R-:W-:Y:S01]  /*23d0*/  ULEA UR5, UR6, UR4, 0x3 ;  /* 0x0000000406057291 */ /* 0x000fe2000f8e18ff */
[----:B------:R-:W-:-:S04]  /*23e0*/  LOP3.LUT R15, R15, UR7, RZ, 0x3c, !PT ;  /* 0x000000070f0f7c12 */ /* 0x000fc8000f8e3cff */
[----:B-1----:R-:W-:-:S04]  /*23f0*/  SHF.L.U32 R3, R15, 0x1f, RZ ;  /* 0x0000001f0f037819 */ /* 0x002fc800000006ff */
[----:B------:R-:W1:Y:S02]  /*2400*/  SYNCS.PHASECHK.TRANS64.TRYWAIT P0, [UR5], R3 ;  /* 0x00000003ff0075a7 */ /* 0x000e640008001105 */
[----:B-1----:R-:W-:Y:S05]  /*2410*/  @!P0 BRA `(.L_x_37) ;  /* 0x0000008c00608947 */ /* 0x002fea0003800000 */
.L_x_132:
[----:B------:R-:W-:-:S04]  /*2420*/  UIADD3 UR6, UPT, UPT, UR6, 0x1, URZ ;  /* 0x0000000106067890 */ /* 0x000fc8000fffe0ff */
[----:B------:R-:W-:-:S04]  /*2430*/  UISETP.NE.AND UP0, UPT, UR6, 0x3, UPT ;  /* 0x000000030600788c */ /* 0x000fc8000bf05270 */
[----:B------:R-:W-:Y:S02]  /*2440*/  USEL UR5, URZ, 0x1, UP0 ;  /* 0x00000001ff057887 */ /* 0x000fe40008000000 */
[----:B------:R-:W-:-:S04]  /*2450*/  USEL UR6, UR6, URZ, UP0 ;  /* 0x000000ff06067287 */ /* 0x000fc80008000000 */
[----:B------:R-:W-:Y:S01]  /*2460*/  ULEA UR6, UR6, UR4, 0x3 ;  /* 0x0000000406067291 */ /* 0x000fe2000f8e18ff */
[----:B-1----:R-:W-:-:S04]  /*2470*/  LOP3.LUT R3, R15, UR5, RZ, 0x3c, !PT ;  /* 0x000000050f037c12 */ /* 0x002fc8000f8e3cff */
[----:B------:R-:W-:Y:S01]  /*2480*/  SHF.L.U32 R3, R3, 0x1f, RZ ;  /* 0x0000001f03037819 */ /* 0x000fe200000006ff */
[----:B----4-:R-:W-:-:S07]  /*2490*/  IMAD.U32 R0, RZ, RZ, UR6 ;  /* 0x00000006ff007e24 */ /* 0x010fce000f8e00ff */
.L_x_38:
[----:B-1----:R1:W2:Y:S02]  /*24a0*/  SYNCS.PHASECHK.TRANS64.TRYWAIT P0, [R0+URZ], R3 ;  /* 0x00000003000075a7 */ /* 0x0022a400080011ff */
[----:B--2---:R-:W-:Y:S05]  /*24b0*/  @!P0 NANOSLEEP.SYNCS 0x989680 ;  /* 0x009896800000895d */ /* 0x004fea0003900000 */
[----:B------:R-:W2:Y:S02]  /*24c0*/  @!P0 SYNCS.PHASECHK.TRANS64 P0, [R0+URZ], R3 ;  /* 0x00000003000085a7 */ /* 0x000ea400080010ff */
[----:B--2---:R-:W-:Y:S05]  /*24d0*/  @P0 EXIT ;  /* 0x000000000000094d */ /* 0x004fea0003800000 */
[----:B------:R-:W-:Y:S05]  /*24e0*/  BRA `(.L_x_38) ;  /* 0xfffffffc00ec7947 */ /* 0x000fea000383ffff */
.L_x_17:
[----:B------:R-:W-:-:S04]  /*24f0*/  UISETP.NE.AND UP1, UPT, UR37, URZ, UPT ;  /* 0x000000ff2500728c */ /* 0x000fc8000bf25270 */
[----:B------:R-:W-:-:S09]  /*2500*/  UISETP.NE.OR UP1, UPT, UR8, 0x1, UP1 ;  /* 0x000000010800788c */ /* 0x000fd20008f25670 */
[----:B------:R-:W-:Y:S05]  /*2510*/  BRA.U UP1, `(.L_x_39) ;  /* 0x0000000501487547 */ /* 0x000fea000b800000 */
[----:B------:R-:W-:Y:S01]  /*2520*/  ISETP.NE.AND P2, PT, R2, RZ, PT ;  /* 0x000000ff0200720c */ /* 0x000fe20003f45270 */
[----:B------:R-:W-:Y:S01]  /*2530*/  IMAD.MOV.U32 R12, RZ, RZ, 0x1 ;  /* 0x00000001ff0c7424 */ /* 0x000fe200078e00ff */
[----:B------:R-:W-:Y:S02]  /*2540*/  CS2R R10, SRZ ;  /* 0x00000000000a7805 */ /* 0x000fe4000001ff00 */
[----:B------:R-:W-:Y:S01]  /*2550*/  CS2R R8, SRZ ;  /* 0x0000000000087805 */ /* 0x000fe2000001ff00 */
[----:B------:R-:W-:Y:S01]  /*2560*/  UMOV UR4, 0x400 ;  /* 0x0000040000047882 */ /* 0x000fe20000000000 */
[----:B------:R-:W-:Y:S01]  /*2570*/  UMOV UR6, URZ ;  /* 0x000000ff00067c82 */ /* 0x000fe20008000000 */
[----:B------:R-:W-:-:S12]  /*2580*/  ULEA UR37, UR37, UR4, 0x18 ;  /* 0x0000000425257291 */ /* 0x000fd8000f8ec0ff */
.L_x_43:
[----:B------:R-:W-:Y:S02]  /*2590*/  LEA R0, R8, UR37, 0x3 ;  /* 0x0000002508007c11 */ /* 0x000fe4000f8e18ff */
[----:B------:R-:W-:-:S03]  /*25a0*/  SHF.L.U32 R5, R9, 0x1f, RZ ;  /* 0x0000001f09057819 */ /* 0x000fc600000006ff */
[----:B------:R-:W-:Y:S01]  /*25b0*/  VIADD R4, R0, 0xd0 ;  /* 0x000000d000047836 */ /* 0x000fe20000000000 */
[----:B------:R-:W1:Y:S02]  /*25c0*/  SYNCS.PHASECHK.TRANS64.TRYWAIT P0, [R0+URZ+0xc0], R5 ;  /* 0x0000c005000075a7 */ /* 0x000e6400080011ff */
[----:B-1----:R-:W-:Y:S05]  /*25d0*/  @!P0 BRA `(.L_x_40) ;  /* 0x0000008c00088947 */ /* 0x002fea0003800000 */
.L_x_133:
[----:B------:R-:W-:Y:S01]  /*25e0*/  ULEA UR5, UR6, UR37, 0x3 ;  /* 0x0000002506057291 */ /* 0x000fe2000f8e18ff */
[----:B------:R-:W-:Y:S02]  /*25f0*/  PRMT R4, RZ, 0x654, R4 ;  /* 0x00000654ff047816 */ /* 0x000fe40000000004 */
[----:B-1----:R-:W-:Y:S01]  /*2600*/  SHF.L.U32 R5, R12, 0x1f, RZ ;  /* 0x0000001f0c057819 */ /* 0x002fe200000006ff */
[----:B------:R-:W-:Y:S01]  /*2610*/  UIADD3 UR4, UPT, UPT, UR5, 0x80, URZ ;  /* 0x0000008005047890 */ /* 0x000fe2000fffe0ff */
[----:B------:R1:W-:Y:S05]  /*2620*/  SYNCS.ARRIVE.TRANS64.RED.A1T0 RZ, [R4+URZ], RZ ;  /* 0x000000ff04ff79a7 */ /* 0x0003ea00081004ff */
[----:B------:R-:W-:Y:S01]  /*2630*/  IMAD.U32 R7, RZ, RZ, UR4 ;  /* 0x00000004ff077e24 */ /* 0x000fe2000f8e00ff */
[----:B------:R-:W2:Y:S04]  /*2640*/  SYNCS.PHASECHK.TRANS64.TRYWAIT P0, [UR5+0x90], R5 ;  /* 0x00009005ff0075a7 */ /* 0x000ea80008001105 */
[----:B------:R-:W-:Y:S01]  /*2650*/  PRMT R6, R2, 0x654, R7 ;  /* 0x0000065402067816 */ /* 0x000fe20000000007 */
[----:B-1----:R-:W-:Y:S01]  /*2660*/  @!P2 IMAD.MOV.U32 R4, RZ, RZ, 0x10 ;  /* 0x00000010ff04a424 */ /* 0x002fe200078e00ff */
[----:B--2---:R-:W-:Y:S06]  /*2670*/  @!P0 BRA `(.L_x_41) ;  /* 0x0000008800f48947 */ /* 0x004fec0003800000 */
.L_x_135:
[----:B------:R-:W-:Y:S01]  /*2680*/  ULEA UR4, UR6, UR37, 0x4 ;  /* 0x0000002506047291 */ /* 0x000fe2000f8e20ff */
[----:B------:R-:W-:Y:S01]  /*2690*/  SEL R3, R6, R3, !P2 ;  /* 0x0000000306037207 */ /* 0x000fe20005000000 */
[----:B------:R-:W-:Y:S01]  /*26a0*/  UIADD3 UR5, UPT, UPT, UR5, 0x80, URZ ;  /* 0x0000008005057890 */ /* 0x000fe2000fffe0ff */
[----:B-1----:R-:W-:Y:S01]  /*26b0*/  LEA R0, R11, UR37, 0x3 ;  /* 0x000000250b007c11 */ /* 0x002fe2000f8e18ff */
[----:B------:R-:W-:Y:S01]  /*26c0*/  UIADD3 UR4, UPT, UPT, UR4, 0xf0, URZ ;  /* 0x000000f004047890 */ /* 0x000fe2000fffe0ff */
[----:B------:R-:W-:Y:S01]  /*26d0*/  SHF.L.U32 R5, R10, 0x1f, RZ ;  /* 0x0000001f0a057819 */ /* 0x000fe200000006ff */
[----:B------:R1:W-:Y:S01]  /*26e0*/  @!P2 SYNCS.ARRIVE.TRANS64.RED RZ, [R3+URZ], R4 ;  /* 0x0000000403ffa9a7 */ /* 0x0003e200080004ff */
[----:B------:R-:W-:Y:S01]  /*26f0*/  UIADD3 UR6, UPT, UPT, UR6, 0x1, URZ ;  /* 0x0000000106067890 */ /* 0x000fe2000fffe0ff */
[----:B------:R-:W-:-:S03]  /*2700*/  VIADD R8, R8, 0x1 ;  /* 0x0000000108087836 */ /* 0x000fc60000000000 */
[----:B------:R-:W-:Y:S02]  /*2710*/  UISETP.NE.AND UP0, UPT, UR6, 0x2, UPT ;  /* 0x000000020600788c */ /* 0x000fe4000bf05270 */
[----:B------:R-:W-:Y:S06]  /*2720*/  UGETNEXTWORKID.BROADCAST [UR4], [UR5] ;  /* 0x00000000040073ca */ /* 0x000fec0008000100 */
[----:B------:R-:W-:Y:S01]  /*2730*/  USEL UR4, URZ, 0x1, UP0 ;  /* 0x00000001ff047887 */ /* 0x000fe20008000000 */
[----:B------:R-:W-:Y:S01]  /*2740*/  ISETP.NE.AND P0, PT, R8, 0x2, PT ;  /* 0x000000020800780c */ /* 0x000fe20003f05270 */
[----:B------:R-:W-:Y:S01]  /*2750*/  USEL UR6, UR6, URZ, UP0 ;  /* 0x000000ff06067287 */ /* 0x000fe20008000000 */
[----:B------:R-:W2:Y:S03]  /*2760*/  SYNCS.PHASECHK.TRANS64.TRYWAIT P1, [R0+URZ+0x80], R5 ;  /* 0x00008005000075a7 */ /* 0x000ea600080211ff */
[----:B------:R-:W-:Y:S01]  /*2770*/  LOP3.LUT R12, R12, UR4, RZ, 0x3c, !PT ;  /* 0x000000040c0c7c12 */ /* 0x000fe2000f8e3cff */
[----:B-12---:R-:W-:Y:S07]  /*2780*/  @!P1 BRA `(.L_x_42) ;  /* 0x0000008800c89947 */ /* 0x006fee0003800000 */
.L_x_136:
[C---:B------:R-:W-:Y:S01]  /*2790*/  LEA R4, R11.reuse, UR37, 0x4 ;  /* 0x000000250b047c11 */ /* 0x040fe2000f8e20ff */
[----:B-1----:R-:W-:Y:S01]  /*27a0*/  VIADD R0, R0, 0x90 ;  /* 0x0000009000007836 */ /* 0x002fe20000000000 */
[----:B------:R-:W-:Y:S01]  /*27b0*/  SEL R8, R8, RZ, P0 ;  /* 0x000000ff08087207 */ /* 0x000fe20000000000 */
[----:B------:R-:W-:-:S03]  /*27c0*/  VIADD R11, R11, 0x1 ;  /* 0x000000010b0b7836 */ /* 0x000fc60000000000 */
[----:B------:R-:W1:Y:S01]  /*27d0*/  LDS.128 R4, [R4+0xf0] ;  /* 0x0000f00004047984 */ /* 0x000e620000000c00 */
[----:B------:R-:W-:Y:S02]  /*27e0*/  PRMT R0, RZ, 0x654, R0 ;  /* 0x00000654ff007816 */ /* 0x000fe40000000000 */
[C---:B------:R-:W-:Y:S01]  /*27f0*/  ISETP.NE.AND P1, PT, R11.reuse, 0x2, PT ;  /* 0x000000020b00780c */ /* 0x040fe20003f25270 */
[----:B------:R-:W-:Y:S01]  /*2800*/  @!PT LDS RZ, [RZ] ;  /* 0x00000000fffff984 */ /* 0x000fe20000000800 */
[----:B------:R-:W-:Y:S01]  /*2810*/  @!PT LDS RZ, [RZ] ;  /* 0x00000000fffff984 */ /* 0x000fe20000000800 */
[----:B------:R-:W-:Y:S01]  /*2820*/  @!PT LDS RZ, [RZ] ;  /* 0x00000000fffff984 */ /* 0x000fe20000000800 */
[----:B------:R-:W-:Y:S01]  /*2830*/  @!PT LDS RZ, [RZ] ;  /* 0x00000000fffff984 */ /* 0x000fe20000000800 */
[----:B------:R2:W-:Y:S06]  /*2840*/  MEMBAR.ALL.CTA ;  /* 0x0000000000007992 */ /* 0x0005ec0000008000 */
[----:B--2---:R-:W2:Y:S01]  /*2850*/  FENCE.VIEW.ASYNC.S ;  /* 0x00000000000073c6 */ /* 0x004ea20000000000 */
[----:B------:R-:W-:Y:S01]  /*2860*/  SEL R11, R11, RZ, P1 ;  /* 0x000000ff0b0b7207 */ /* 0x000fe20000800000 */
[----:B--2---:R2:W-:Y:S01]  /*2870*/  SYNCS.ARRIVE.TRANS64.RED.A1T0 RZ, [R0+URZ], RZ ;  /* 0x000000ff00ff79a7 */ /* 0x0045e200081004ff */
[----:B-1----:R-:W-:-:S02]  /*2880*/  LOP3.LUT P3, RZ, R6, 0x1, RZ, 0xc0, !PT ;  /* 0x0000000106ff7812 */ /* 0x002fc4000786c0ff */
[----:B------:R-:W-:-:S04]  /*2890*/  SEL R5, RZ, 0x1, P1 ;  /* 0x00000001ff057807 */ /* 0x000fc80000800000 */
[----:B------:R-:W-:Y:S02]  /*28a0*/  LOP3.LUT R10, R10, R5, RZ, 0x3c, !PT ;  /* 0x000000050a0a7212 */ /* 0x000fe400078e3cff */
[----:B--2---:R-:W-:-:S04]  /*28b0*/  SEL R0, RZ, 0x1, P0 ;  /* 0x00000001ff007807 */ /* 0x004fc80000000000 */
[----:B------:R-:W-:Y:S01]  /*28c0*/  LOP3.LUT R9, R9, R0, RZ, 0x3c, !PT ;  /* 0x0000000009097212 */ /* 0x000fe200078e3cff */
[----:B------:R-:W-:Y:S06]  /*28d0*/  @P3 BRA `(.L_x_43) ;  /* 0xfffffffc002c3947 */ /* 0x000fec000383ffff */
[----:B------:R-:W-:Y:S01]  /*28e0*/  ULEA UR5, UR6, UR37, 0x3 ;  /* 0x0000002506057291 */ /* 0x000fe2000f8e18ff */
[----:B------:R-:W-:-:S08]  /*28f0*/  SHF.L.U32 R3, R12, 0x1f, RZ ;  /* 0x0000001f0c037819 */ /* 0x000fd000000006ff */
[----:B------:R-:W1:Y:S02]  /*2900*/  SYNCS.PHASECHK.TRANS64 P0, [UR5+0x90], R3 ;  /* 0x00009003ff0075a7 */ /* 0x000e640008001005 */
[----:B-1----:R-:W-:Y:S05]  /*2910*/  @P0 BRA `(.L_x_44) ;  /* 0x0000000000080947 */ /* 0x002fea0003800000 */
[----:B------:R-:W1:Y:S02]  /*2920*/  SYNCS.PHASECHK.TRANS64.TRYWAIT P0, [UR5+0x90], R3 ;  /* 0x00009003ff0075a7 */ /* 0x000e640008001105 */
[----:B-1----:R-:W-:Y:S05]  /*2930*/  @!P0 BRA `(.L_x_45) ;  /* 0x0000008800708947 */ /* 0x002fea0003800000 */
.L_x_44:
[----:B------:R-:W-:-:S04]  /*2940*/  UIADD3 UR4, UPT, UPT, UR6, 0x1, URZ ;  /* 0x0000000106047890 */ /* 0x000fc8000fffe0ff */
[----:B------:R-:W-:-:S04]  /*2950*/  UISETP.NE.AND UP0, UPT, UR4, 0x2, UPT ;  /* 0x000000020400788c */ /* 0x000fc8000bf05270 */
[----:B------:R-:W-:Y:S02]  /*2960*/  USEL UR7, URZ, 0x1, UP0 ;  /* 0x00000001ff077887 */ /* 0x000fe40008000000 */
[----:B------:R-:W-:-:S04]  /*2970*/  USEL UR4, UR4, URZ, UP0 ;  /* 0x000000ff04047287 */ /* 0x000fc80008000000 */
[----:B------:R-:W-:Y:S01]  /*2980*/  ULEA UR4, UR4, UR37, 0x3 ;  /* 0x0000002504047291 */ /* 0x000fe2000f8e18ff */
[----:B-1----:R-:W-:-:S04]  /*2990*/  LOP3.LUT R3, R12, UR7, RZ, 0x3c, !PT ;  /* 0x000000070c037c12 */ /* 0x002fc8000f8e3cff */
[----:B------:R-:W-:-:S04]  /*29a0*/  SHF.L.U32 R0, R3, 0x1f, RZ ;  /* 0x0000001f03007819 */ /* 0x000fc800000006ff */
[----:B------:R-:W1:Y:S02]  /*29b0*/  SYNCS.PHASECHK.TRANS64 P0, [UR4+0x90], R0 ;  /* 0x00009000ff0075a7 */ /* 0x000e640008001004 */
[----:B-1----:R-:W-:Y:S05]  /*29c0*/  @P0 EXIT ;  /* 0x000000000000094d */ /* 0x002fea0003800000 */
[----:B------:R-:W-:Y:S02]  /*29d0*/  SHF.L.U32 R3, R3, 0x1f, RZ ;  /* 0x0000001f03037819 */ /* 0x000fe400000006ff */
[----:B------:R-:W-:-:S07]  /*29e0*/  MOV R0, UR4 ;  /* 0x0000000400007c02 */ /* 0x000fce0008000f00 */
.L_x_46:
[----:B-1----:R1:W2:Y:S02]  /*29f0*/  SYNCS.PHASECHK.TRANS64.TRYWAIT P0, [R0+URZ+0x90], R3 ;  /* 0x00009003000075a7 */ /* 0x0022a400080011ff */
[----:B--2---:R-:W-:Y:S05]  /*2a00*/  @!P0 NANOSLEEP.SYNCS 0x989680 ;  /* 0x009896800000895d */ /* 0x004fea0003900000 */
[----:B------:R-:W2:Y:S02]  /*2a10*/  @!P0 SYNCS.PHASECHK.TRANS64 P0, [R0+URZ+0x90], R3 ;  /* 0x00009003000085a7 */ /* 0x000ea400080010ff */
[----:B--2---:R-:W-:Y:S05]  /*2a20*/  @P0 EXIT ;  /* 0x000000000000094d */ /* 0x004fea0003800000 */
[----:B------:R-:W-:Y:S05]  /*2a30*/  BRA `(.L_x_46) ;  /* 0xfffffffc00ec7947 */ /* 0x000fea000383ffff */
.L_x_39:
[----:B------:R-:W-:-:S09]  /*2a40*/  UISETP.NE.AND UP1, UPT, UR8, URZ, UPT ;  /* 0x000000ff0800728c */ /* 0x000fd2000bf25270 */
[----:B------:R-:W-:Y:S05]  /*2a50*/  BRA.U UP1, `(.L_x_47) ;  /* 0x0000000d016c7547 */ /* 0x000fea000b800000 */
[----:B------:R-:W-:Y:S01]  /*2a60*/  UMOV UR4, 0x40 ;  /* 0x0000004000047882 */ /* 0x000fe20000000000 */
[----:B------:R-:W-:Y:S01]  /*2a70*/  NOP ;  /* 0x0000000000007918 */ /* 0x000fe20000000000 */
[----:B------:R-:W-:Y:S01]  /*2a80*/  ULEA UR4, UR37, UR4, 0x18 ;  /* 0x0000000425047291 */ /* 0x000fe2000f8ec0ff */
[----:B------:R-:W-:Y:S02]  /*2a90*/  UMOV UR5, 0x400 ;  /* 0x0000040000057882 */ /* 0x000fe40000000000 */
[----:B------:R-:W-:-:S06]  /*2aa0*/  ULEA UR37, UR37, UR5, 0x18 ;  /* 0x0000000525257291 */ /* 0x000fcc000f8ec0ff */
[----:B------:R-:W1:Y:S02]  /*2ab0*/  LDS.U8 R0, [UR4+0x1c] ;  /* 0x00001c04ff007984 */ /* 0x000e640008000000 */
[----:B-1----:R-:W-:-:S13]  /*2ac0*/  ISETP.NE.AND P0, PT, R0, RZ, PT ;  /* 0x000000ff0000720c */ /* 0x002fda0003f05270 */
[----:B------:R-:W-:Y:S05]  /*2ad0*/  @P0 BRA `(.L_x_48) ;  /* 0x0000000000580947 */ /* 0x000fea0003800000 */
[----:B------:R-:W-:-:S13]  /*2ae0*/  ELECT P0, URZ, PT ;  /* 0x0000000000ff782f */ /* 0x000fda0003800000 */
[----:B------:R-:W-:Y:S05]  /*2af0*/  @!P0 BRA `(.L_x_49) ;  /* 0x0000000000608947 */ /* 0x000fea0003800000 */
[----:B------:R-:W-:Y:S01]  /*2b00*/  UMOV UR5, 0x10 ;  /* 0x0000001000057882 */ /* 0x000fe20000000000 */
[----:B------:R-:W-:Y:S01]  /*2b10*/  HFMA2 R0, -RZ, RZ, 0, 5.9604644775390625e-08 ;  /* 0x00000001ff007431 */ /* 0x000fe200000001ff */
[----:B------:R-:W-:-:S03]  /*2b20*/  MOV R2, 0xffff ;  /* 0x0000ffff00027802 */ /* 0x000fc60000000f00 */
[----:B------:R-:W-:Y:S04]  /*2b30*/  DEPBAR.LE SB1, 0x36 ;  /* 0x00009d800000791a */ /* 0x000fe80000000000 */
[----:B------:R-:W1:Y:S02]  /*2b40*/  UTCATOMSWS.FIND_AND_SET.ALIGN UP0, UR5, UR5 ;  /* 0x00000005000575e3 */ /* 0x000e640008000800 */
[----:B-1----:R-:W-:Y:S01]  /*2b50*/  MOV R3, UR5 ;  /* 0x0000000500037c02 */ /* 0x002fe20008000f00 */
[----:B------:R-:W-:Y:S06]  /*2b60*/  BRA.U UP0, `(.L_x_50) ;  /* 0x0000000100187547 */ /* 0x000fec000b800000 */
.L_x_51:
[----:B------:R-:W-:Y:S05]  /*2b70*/  NANOSLEEP 0x64 ;  /* 0x000000640000795d */ /* 0x000fea0003800000 */
[----:B------:R-:W-:-:S05]  /*2b80*/  UMOV UR5, 0x10 ;  /* 0x0000001000057882 */ /* 0x000fca0000000000 */
[----:B------:R-:W-:Y:S04]  /*2b90*/  DEPBAR.LE SB1, 0x36 ;  /* 0x00009d800000791a */ /* 0x000fe80000000000 */
[----:B------:R-:W1:Y:S02]  /*2ba0*/  UTCATOMSWS.FIND_AND_SET.ALIGN UP0, UR5, UR5 ;  /* 0x00000005000575e3 */ /* 0x000e640008000800 */
[----:B-1----:R-:W-:Y:S01]  /*2bb0*/  MOV R3, UR5 ;  /* 0x0000000500037c02 */ /* 0x002fe20008000f00 */
[----:B------:R-:W-:Y:S05]  /*2bc0*/  BRA.U !UP0, `(.L_x_51) ;  /* 0xfffffffd08e87547 */ /* 0x000fea000b83ffff */
.L_x_50:
[-C--:B------:R-:W-:Y:S02]  /*2bd0*/  SHF.L.U32 R2, R2, R3.reuse, RZ ;  /* 0x0000000302027219 */ /* 0x080fe400000006ff */
[----:B------:R-:W-:Y:S01]  /*2be0*/  SHF.L.U32 R0, R0, R3, RZ ;  /* 0x0000000300007219 */ /* 0x000fe200000006ff */
[----:B------:R-:W-:Y:S02]  /*2bf0*/  IMAD.SHL.U32 R3, R3, 0x20, RZ ;  /* 0x0000002003037824 */ /* 0x000fe400078e00ff */
[----:B------:R1:W-:Y:S04]  /*2c00*/  ATOMS.OR RZ, [UR4+0x14], R2 ;  /* 0x00001402ffff798c */ /* 0x0003e8000b000004 */
[----:B------:R1:W-:Y:S04]  /*2c10*/  ATOMS.OR RZ, [UR4+0x18], R0 ;  /* 0x00001800ffff798c */ /* 0x0003e8000b000004 */
[----:B------:R1:W-:Y:S01]  /*2c20*/  STS [UR37+0x110], R3 ;  /* 0x00011003ff007988 */ /* 0x0003e20008000825 */
[----:B------:R-:W-:Y:S05]  /*2c30*/  BRA `(.L_x_49) ;  /* 0x0000000000107947 */ /* 0x000fea0003800000 */
.L_x_48:
[----:B------:R-:W-:Y:S02]  /*2c40*/  MOV R0, 0xffffffff ;  /* 0xffffffff00007802 */ /* 0x000fe40000000f00 */
[----:B------:R-:W-:-:S03]  /*2c50*/  MOV R2, 0x2c80 ;  /* 0x00002c8000027802 */ /* 0x000fc60000000f00 */
[----:B------:R1:W-:Y:S04]  /*2c60*/  STS [UR37+0x110], R0 ;  /* 0x00011000ff007988 */ /* 0x0003e80008000825 */
[----:B-1-3-5:R-:W-:Y:S05]  /*2c70*/  CALL.REL.NOINC `($__internal_1_$__cuda_sm10x_tcgen05_guardrail_trap_phase_invalid_during_alloc) ;  /* 0x0000008c00847944 */ /* 0x02afea0003c00000 */
.L_x_49:
[----:B------:R-:W-:Y:S05]  /*2c80*/  WARPSYNC.ALL ;  /* 0x0000000000007948 */ /* 0x000fea0003800000 */
[----:B------:R-:W2:Y:S01]  /*2c90*/  S2UR UR5, SR_CgaCtaId ;  /* 0x00000000000579c3 */ /* 0x000ea20000008800 */
[----:B------:R-:W-:Y:S01]  /*2ca0*/  UMOV UR4, 0x400 ;  /* 0x0000040000047882 */ /* 0x000fe20000000000 */
[----:B------:R-:W-:-:S06]  /*2cb0*/  NOP ;  /* 0x0000000000007918 */ /* 0x000fcc0000000000 */
[----:B------:R-:W-:Y:S06]  /*2cc0*/  BAR.ARV 0x6, 0xa0 ;  /* 0x0182800000007b1d */ /* 0x000fec0000002000 */
[----:B------:R-:W4:Y:S01]  /*2cd0*/  LDCU UR7, c[0x0][0x38c] ;  /* 0x00007180ff0777ac */ /* 0x000f220008000800 */
[----:B------:R-:W-:Y:S01]  /*2ce0*/  IMAD.MOV.U32 R11, RZ, RZ, 0x1 ;  /* 0x00000001ff0b7424 */ /* 0x000fe200078e00ff */
[----:B------:R-:W-:Y:S01]  /*2cf0*/  CS2R R8, SRZ ;  /* 0x0000000000087805 */ /* 0x000fe2000001ff00 */
[----:B------:R-:W-:Y:S01]  /*2d00*/  IMAD.MOV.U32 R10, RZ, RZ, RZ ;  /* 0x000000ffff0a7224 */ /* 0x000fe200078e00ff */
[----:B------:R-:W3:Y:S01]  /*2d10*/  LDCU UR6, c[0x0][0x38c] ;  /* 0x00007180ff0677ac */ /* 0x000ee20008000800 */
[----:B------:R-:W-:Y:S01]  /*2d20*/  UMOV UR15, URZ ;  /* 0x000000ff000f7c82 */ /* 0x000fe20008000000 */
[----:B------:R-:W-:Y:S01]  /*2d30*/  UMOV UR14, URZ ;  /* 0x000000ff000e7c82 */ /* 0x000fe20008000000 */
[----:B--2---:R-:W-:Y:S01]  /*2d40*/  ULEA UR5, UR5, UR4, 0x18 ;  /* 0x0000000405057291 */ /* 0x004fe2000f8ec0ff */
[----:B------:R-:W-:Y:S01]  /*2d50*/  UMOV UR24, 0x0 ;  /* 0x0000000000187882 */ /* 0x000fe20000000000 */
[----:B------:R-:W-:-:S02]  /*2d60*/  UMOV UR25, 0x8410010 ;  /* 0x0841001000197882 */ /* 0x000fc40000000000 */
[----:B------:R-:W-:Y:S02]  /*2d70*/  UIADD3 UR10, UPT, UPT, UR5, 0xc400, URZ ;  /* 0x0000c400050a7890 */ /* 0x000fe4000fffe0ff */
[----:B------:R-:W-:Y:S02]  /*2d80*/  UIADD3 UR11, UPT, UPT, UR5, 0x18400, URZ ;  /* 0x00018400050b7890 */ /* 0x000fe4000fffe0ff */
[----:B----4-:R-:W-:Y:S01]  /*2d90*/  UIADD3 UR7, UPT, UPT, UR7, 0x7f, URZ ;  /* 0x0000007f07077890 */ /* 0x010fe2000fffe0ff */
[----:B-1----:R-:W1:Y:S01]  /*2da0*/  LDS R0, [UR5+0x110] ;  /* 0x00011005ff007984 */ /* 0x002e620008000800 */
[----:B------:R-:W-:Y:S02]  /*2db0*/  USHF.R.U32.HI UR10, URZ, 0x4, UR10 ;  /* 0x00000004ff0a7899 */ /* 0x000fe4000801160a */
[----:B------:R-:W-:Y:S02]  /*2dc0*/  USHF.R.S32.HI UR4, URZ, 0x1f, UR7 ;  /* 0x0000001fff047899 */ /* 0x000fe40008011407 */
[----:B------:R-:W-:-:S02]  /*2dd0*/  USHF.R.U32.HI UR11, URZ, 0x4, UR11 ;  /* 0x00000004ff0b7899 */ /* 0x000fc4000801160b */
[----:B------:R-:W-:Y:S02]  /*2de0*/  ULEA.HI UR4, UR4, UR7, URZ, 0x7 ;  /* 0x0000000704047291 */ /* 0x000fe4000f8f38ff */
[----:B------:R-:W-:Y:S02]  /*2df0*/  ULOP3.LUT UR10, UR10, 0x3fff, URZ, 0xc0, !UPT ;  /* 0x00003fff0a0a7892 */ /* 0x000fe4000f8ec0ff */
[----:B------:R-:W-:Y:S02]  /*2e00*/  USHF.R.S32.HI UR4, URZ, 0x7, UR4 ;  /* 0x00000007ff047899 */ /* 0x000fe40008011404 */
[----:B------:R-:W-:Y:S02]  /*2e10*/  ULOP3.LUT UR11, UR11, 0x3fff, URZ, 0xc0, !UPT ;  /* 0x00003fff0b0b7892 */ /* 0x000fe4000f8ec0ff */
[----:B------:R-:W-:Y:S01]  /*2e20*/  UISETP.LT.AND UP0, UPT, UR4, 0x1, UPT ;  /* 0x000000010400788c */ /* 0x000fe2000bf01270 */
[----:B------:R-:W-:Y:S01]  /*2e30*/  UMOV UR22, 0x0 ;  /* 0x0000000000167882 */ /* 0x000fe20000000000 */
[----:B------:R-:W-:-:S02]  /*2e40*/  UMOV UR23, 0x8410010 ;  /* 0x0841001000177882 */ /* 0x000fc40000000000 */
[----:B------:R-:W-:Y:S02]  /*2e50*/  USEL UR9, UR4, 0x1, !UP0 ;  /* 0x0000000104097887 */ /* 0x000fe4000c000000 */
[----:B------:R-:W-:Y:S02]  /*2e60*/  ULOP3.LUT UR10, UR10, 0x10000, URZ, 0xfc, !UPT ;  /* 0x000100000a0a7892 */ /* 0x000fe4000f8efcff */
[----:B------:R-:W-:Y:S02]  /*2e70*/  ULOP3.LUT UR11, UR11, 0x4000000, URZ, 0xfc, !UPT ;  /* 0x040000000b0b7892 */ /* 0x000fe4000f8efcff */
[----:B------:R-:W-:Y:S02]  /*2e80*/  UIADD3 UR9, UPT, UPT, -UR9, URZ, URZ ;  /* 0x000000ff09097290 */ /* 0x000fe4000fffe1ff */
[----:B---3--:R-:W-:Y:S01]  /*2e90*/  UISETP.GE.AND UP3, UPT, UR6, 0x1, UPT ;  /* 0x000000010600788c */ /* 0x008fe2000bf66270 */
[----:B------:R-:W-:Y:S01]  /*2ea0*/  UMOV UR20, 0x0 ;  /* 0x0000000000147882 */ /* 0x000fe20000000000 */
[----:B------:R-:W-:Y:S01]  /*2eb0*/  UMOV UR21, 0x8410010 ;  /* 0x0841001000157882 */ /* 0x000fe20000000000 */
[----:B------:R-:W-:Y:S01]  /*2ec0*/  UMOV UR18, 0x0 ;  /* 0x0000000000127882 */ /* 0x000fe20000000000 */
[----:B------:R-:W-:Y:S01]  /*2ed0*/  UMOV UR19, 0x8410010 ;  /* 0x0841001000137882 */ /* 0x000fe20000000000 */
[----:B-1----:R-:W-:-:S15]  /*2ee0*/  R2UR UR16, R0 ;  /* 0x00000000001072ca */ /* 0x002fde00000e0000 */
.L_x_58:
[----:B------:R-:W-:Y:S02]  /*2ef0*/  LEA R0, R10, UR5, 0x3 ;  /* 0x000000050a007c11 */ /* 0x000fe4000f8e18ff */
[----:B------:R-:W-:Y:S02]  /*2f00*/  SHF.L.U32 R5, R9, 0x1f, RZ ;  /* 0x0000001f09057819 */ /* 0x000fe400000006ff */
[----:B------:R-:W-:Y:S01]  /*2f10*/  PLOP3.LUT P0, PT, PT, PT, UP3, 0x80, 0x8 ;  /* 0x000000000008781c */ /* 0x000fe20003f0f038 */
[----:B------:R-:W-:Y:S01]  /*2f20*/  VIADD R3, R0, 0x90 ;  /* 0x0000009000037836 */ /* 0x000fe20000000000 */
[----:B-1----:R-:W1:Y:S02]  /*2f30*/  SYNCS.PHASECHK.TRANS64.TRYWAIT P1, [R0+URZ+0x80], R5 ;  /* 0x00008005000075a7 */ /* 0x002e6400080211ff */
[----:B-1-3--:R-:W-:Y:S09]  /*2f40*/  @!P1 BRA `(.L_x_52) ;  /* 0x0000008400049947 */ /* 0x00aff20003800000 */
.L_x_138:
[----:B------:R-:W-:Y:S01]  /*2f50*/  LEA R4, R10, UR5, 0x4 ;  /* 0x000000050a047c11 */ /* 0x000fe2000f8e20ff */
[----:B------:R-:W-:Y:S01]  /*2f60*/  @UP3 ULEA UR6, UR14, UR5, 0x3 ;  /* 0x000000050e063291 */ /* 0x000fe2000f8e18ff */
[----:B------:R-:W-:Y:S01]  /*2f70*/  PLOP3.LUT P2, PT, PT, PT, PT, 0x80, 0x8 ;  /* 0x000000000008781c */ /* 0x000fe20003f4f070 */
[----:B------:R-:W-:Y:S01]  /*2f80*/  ULEA UR7, UR15, UR5, 0x3 ;  /* 0x000000050f077291 */ /* 0x000fe2000f8e18ff */
[----:B------:R-:W-:Y:S01]  /*2f90*/  PRMT R3, RZ, 0x654, R3 ;  /* 0x00000654ff037816 */ /* 0x000fe20000000003 */
[----:B------:R-:W-:Y:S01]  /*2fa0*/  ULEA UR8, UR15, UR16, 0x8 ;  /* 0x000000100f087291 */ /* 0x000fe2000f8e40ff */
[----:B-1----:R-:W1:Y:S01]  /*2fb0*/  LDS.128 R4, [R4+0xf0] ;  /* 0x0000f00004047984 */ /* 0x002e620000000c00 */
[----:B------:R-:W-:Y:S02]  /*2fc0*/  @P0 SHF.L.U32 R2, R8, 0x1f, RZ ;  /* 0x0000001f08020819 */ /* 0x000fe400000006ff */
[----:B------:R-:W-:Y:S01]  /*2fd0*/  SHF.L.U32 R0, R11, 0x1f, RZ ;  /* 0x0000001f0b007819 */ /* 0x000fe200000006ff */
[----:B------:R-:W-:Y:S01]  /*2fe0*/  @!PT LDS RZ, [RZ] ;  /* 0x00000000fffff984 */ /* 0x000fe20000000800 */
[----:B------:R-:W-:Y:S01]  /*2ff0*/  @!PT LDS RZ, [RZ] ;  /* 0x00000000fffff984 */ /* 0x000fe20000000800 */
[----:B------:R-:W-:Y:S01]  /*3000*/  @!PT LDS RZ, [RZ] ;  /* 0x00000000fffff984 */ /* 0x000fe20000000800 */
[----:B------:R-:W-:Y:S01]  /*3010*/  @!PT LDS RZ, [RZ] ;  /* 0x00000000fffff984 */ /* 0x000fe20000000800 */
[----:B------:R2:W-:Y:S06]  /*3020*/  MEMBAR.ALL.CTA ;  /* 0x0000000000007992 */ /* 0x0005ec0000008000 */
[----:B--2---:R-:W2:Y:S02]  /*3030*/  FENCE.VIEW.ASYNC.S ;  /* 0x00000000000073c6 */ /* 0x004ea40000000000 */
[----:B--2---:R2:W-:Y:S01]  /*3040*/  SYNCS.ARRIVE.TRANS64.RED.A1T0 RZ, [R3+URZ], RZ ;  /* 0x000000ff03ff79a7 */ /* 0x0045e200081004ff */
[----:B------:R2:W3:Y:S01]  /*3050*/  @P0 SYNCS.PHASECHK.TRANS64.TRYWAIT P2, [UR6], R2 ;  /* 0x00000002ff0005a7 */ /* 0x0004e20008041106 */
[----:B-1----:R-:W-:Y:S01]  /*3060*/  LOP3.LUT P1, RZ, R6, 0x1, RZ, 0xc0, !PT ;  /* 0x0000000106ff7812 */ /* 0x002fe2000782c0ff */
[----:B------:R-:W1:Y:S02]  /*3070*/  SYNCS.PHASECHK.TRANS64.TRYWAIT P0, [UR7+0xb0], R0 ;  /* 0x0000b000ff0075a7 */ /* 0x000e640008001107 */
[----:B-123--:R-:W-:Y:S10]  /*3080*/  @!P0 BRA `(.L_x_53) ;  /* 0x0000008000c88947 */ /* 0x00eff40003800000 */
.L_x_140:
[----:B------:R-:W-:Y:S01]  /*3090*/  IADD3 R10, PT, PT, R10, 0x1, RZ ;  /* 0x000000010a0a7810 */ /* 0x000fe20007ffe0ff */
[----:B------:R-:W-:Y:S06]  /*30a0*/  BRA.U !UP3, `(.L_x_54) ;  /* 0x000000010bc07547 */ /* 0x000fec000b800000 */
[----:B------:R-:W-:Y:S01]  /*30b0*/  UPLOP3.LUT UP4, UPT, UPT, UPT, UPT, 0x40, 0x4 ;  /* 0x000000000004789c */ /* 0x000fe20003f8e870 */
[----:B------:R-:W-:Y:S01]  /*30c0*/  UMOV UR13, UR9 ;  /* 0x00000009000d7c82 */ /* 0x000fe20008000000 */
[----:B------:R-:W-:Y:S01]  /*30d0*/  UMOV UR12, UR4 ;  /* 0x00000004000c7c82 */ /* 0x000fe20008000000 */
[----:B------:R-:W-:-:S08]  /*30e0*/  UMOV UR17, UR14 ;  /* 0x0000000e00117c82 */ /* 0x000fd00008000000 */
.L_x_57:
[----:B------:R-:W-:Y:S02]  /*30f0*/  UIADD3 UR13, UPT, UPT, UR13, 0x1, URZ ;  /* 0x000000010d0d7890 */ /* 0x000fe4000fffe0ff */
[----:B--2---:R-:W-:Y:S02]  /*3100*/  ULEA UR6, UR17, UR5, 0x3 ;  /* 0x0000000511067291 */ /* 0x004fe4000f8e18ff */
[----:B------:R-:W-:Y:S01]  /*3110*/  UISETP.NE.AND UP0, UPT, UR13, URZ, UPT ;  /* 0x000000ff0d00728c */ /* 0x000fe2000bf05270 */
[----:B---3--:R-:W-:Y:S10]  /*3120*/  @P2 BRA `(.L_x_55) ;  /* 0x00000000000c2947 */ /* 0x008ff40003800000 */
[----:B-1----:R-:W-:Y:S04]  /*3130*/  SHF.L.U32 R3, R8, 0x1f, RZ ;  /* 0x0000001f08037819 */ /* 0x002fe800000006ff */
[----:B------:R-:W1:Y:S02]  /*3140*/  SYNCS.PHASECHK.TRANS64.TRYWAIT P0, [UR6], R3 ;  /* 0x00000003ff0075a7 */ /* 0x000e640008001106 */
[----:B-1----:R-:W-:Y:S05]  /*3150*/  @!P0 BRA `(.L_x_56) ;  /* 0x0000008000ac8947 */ /* 0x002fea0003800000 */
.L_x_55:
[----:B------:R-:W-:Y:S01]  /*3160*/  UISETP.NE.AND UP1, UPT, UR12, 0x1, UPT ;  /* 0x000000010c00788c */ /* 0x000fe2000bf25270 */
[----:B------:R-:W-:Y:S01]  /*3170*/  PLOP3.LUT P2, PT, PT, PT, PT, 0x80, 0x8 ;  /* 0x000000000008781c */ /* 0x000fe20003f4f070 */
[----:B------:R-:W-:Y:S02]  /*3180*/  UIADD3 UR14, UPT, UPT, UR17, 0x1, URZ ;  /* 0x00000001110e7890 */ /* 0x000fe4000fffe0ff */
[----:B------:R-:W-:Y:S02]  /*3190*/  ULEA UR28, UR17, UR11, 0xb ;  /* 0x0000000b111c7291 */ /* 0x000fe4000f8e58ff */
[----:B------:R-:W-:Y:S01]  /*31a0*/  UISETP.NE.AND UP2, UPT, UR14, 0x3, UPT ;  /* 0x000000030e00788c */ /* 0x000fe2000bf45270 */
[----:B------:R-:W-:Y:S01]  /*31b0*/  PLOP3.LUT P0, PT, PT, PT, UP1, 0x80, 0x8 ;  /* 0x000000000008781c */ /* 0x000fe20003f0f018 */
[----:B------:R-:W-:Y:S02]  /*31c0*/  UIADD3 UR40, UPT, UPT, UR28, 0x100, URZ ;  /* 0x000001001c287890 */ /* 0x000fe4000fffe0ff */
[----:B------:R-:W-:Y:S02]  /*31d0*/  USEL UR27, URZ, 0x1, UP2 ;  /* 0x00000001ff1b7887 */ /* 0x000fe40009000000 */
[----:B------:R-:W-:Y:S02]  /*31e0*/  USEL UR14, UR14, URZ, UP2 ;  /* 0x000000ff0e0e7287 */ /* 0x000fe40009000000 */
[----:B------:R-:W-:Y:S02]  /*31f0*/  UIADD3 UR36, UPT, UPT, UR28, 0x200, URZ ;  /* 0x000002001c247890 */ /* 0x000fe4000fffe0ff */
[----:B------:R-:W-:Y:S01]  /*3200*/  @UP1 ULEA UR26, UR14, UR5, 0x3 ;  /* 0x000000050e1a1291 */ /* 0x000fe2000f8e18ff */
[----:B------:R-:W-:Y:S01]  /*3210*/  LOP3.LUT R8, R8, UR27, RZ, 0x3c, !PT ;  /* 0x0000001b08087c12 */ /* 0x000fe2000f8e3cff */
[----:B------:R-:W-:Y:S02]  /*3220*/  UIADD3 UR32, UPT, UPT, UR28, 0x300, URZ ;  /* 0x000003001c207890 */ /* 0x000fe4000fffe0ff */
[----:B------:R-:W-:Y:S01]  /*3230*/  UIADD3 UR6, UPT, UPT, UR6, 0x18, URZ ;  /* 0x0000001806067890 */ /* 0x000fe2000fffe0ff */
[----:B-1----:R-:W-:Y:S01]  /*3240*/  @P0 SHF.L.U32 R0, R8, 0x1f, RZ ;  /* 0x0000001f08000819 */ /* 0x002fe200000006ff */
[----:B------:R-:W-:Y:S01]  /*3250*/  UIADD3 UR12, UPT, UPT, UR12, -0x1, URZ ;  /* 0xffffffff0c0c7890 */ /* 0x000fe2000fffe0ff */
[----:B------:R-:W-:Y:S02]  /*3260*/  UMOV UR29, 0x40004040 ;  /* 0x40004040001d7882 */ /* 0x000fe40000000000 */
[----:B------:R2:W3:Y:S01]  /*3270*/  @P0 SYNCS.PHASECHK.TRANS64.TRYWAIT P2, [UR26], R0 ;  /* 0x00000000ff0005a7 */ /* 0x0004e2000804111a */
[----:B------:R-:W-:Y:S01]  /*3280*/  ULEA UR26, UR17, UR10, 0xa ;  /* 0x0000000a111a7291 */ /* 0x000fe2000f8e50ff */
[----:B------:R-:W-:Y:S01]  /*3290*/  UMOV UR27, 0x40004040 ;  /* 0x40004040001b7882 */ /* 0x000fe20000000000 */
[----:B------:R-:W-:Y:S02]  /*32a0*/  UMOV UR41, 0x40004040 ;  /* 0x4000404000297882 */ /* 0x000fe40000000000 */
[----:B------:R-:W-:Y:S02]  /*32b0*/  UIADD3 UR38, UPT, UPT, UR26, 0x2, URZ ;  /* 0x000000021a267890 */ /* 0x000fe4000fffe0ff */
[----:B------:R-:W-:Y:S02]  /*32c0*/  UIADD3 UR34, UPT, UPT, UR26, 0x4, URZ ;  /* 0x000000041a227890 */ /* 0x000fe4000fffe0ff */
[----:B------:R-:W-:Y:S01]  /*32d0*/  UIADD3 UR30, UPT, UPT, UR26, 0x6, URZ ;  /* 0x000000061a1e7890 */ /* 0x000fe2000fffe0ff */
[----:B------:R2:W-:Y:S01]  /*32e0*/  UTCQMMA gdesc[UR26], gdesc[UR28], tmem[UR8], tmem[UR24], idesc[UR25], UP4 ;  /* 0x00ff181c1a0075ea */ /* 0x0005e2000a000308 */
[----:B------:R-:W-:Y:S01]  /*32f0*/  UPLOP3.LUT UP4, UPT, UPT, UPT, UPT, 0x80, 0x8 ;  /* 0x000000000008789c */ /* 0x000fe20003f8f070 */
[----:B------:R-:W-:Y:S01]  /*3300*/  UMOV UR39, 0x40004040 ;  /* 0x4000404000277882 */ /* 0x000fe20000000000 */
[----:B------:R-:W-:Y:S01]  /*3310*/  UMOV UR37, 0x40004040 ;  /* 0x4000404000257882 */ /* 0x000fe20000000000 */
[----:B------:R2:W-:Y:S01]  /*3320*/  UTCQMMA gdesc[UR38], gdesc[UR40], tmem[UR8], tmem[UR22], idesc[UR23], UPT ;  /* 0x00ff1628260075ea */ /* 0x0005e2000b800308 */
[----:B------:R-:W-:Y:S01]  /*3330*/  UMOV UR35, 0x40004040 ;  /* 0x4000404000237882 */ /* 0x000fe20000000000 */
[----:B------:R-:W-:Y:S01]  /*3340*/  UMOV UR33, 0x40004040 ;  /* 0x4000404000217882 */ /* 0x000fe20000000000 */
[----:B------:R-:W-:Y:S01]  /*3350*/  UMOV UR31, 0x40004040 ;  /* 0x40004040001f7882 */ /* 0x000fe20000000000 */
[----:B------:R2:W-:Y:S01]  /*3360*/  UTCQMMA gdesc[UR34], gdesc[UR36], tmem[UR8], tmem[UR20], idesc[UR21], UPT ;  /* 0x00ff1424220075ea */ /* 0x0005e2000b800308 */
[----:B------:R2:W-:Y:S01]  /*3370*/  UTCQMMA gdesc[UR30], gdesc[UR32], tmem[UR8], tmem[UR18], idesc[UR19], UPT ;  /* 0x00ff12201e0075ea */ /* 0x0005e2000b800308 */
[----:B------:R2:W-:Y:S01]  /*3380*/  UTCBAR [UR6], URZ ;  /* 0x000000ff060073e9 */ /* 0x0005e200080000ff */
[----:B------:R-:W-:Y:S01]  /*3390*/  UMOV UR17, UR14 ;  /* 0x0000000e00117c82 */ /* 0x000fe20008000000 */
[----:B------:R-:W-:Y:S05]  /*33a0*/  BRA.U UP0, `(.L_x_57) ;  /* 0xfffffffd00507547 */ /* 0x000fea000b83ffff */
.L_x_54:
[----:B------:R-:W-:Y:S01]  /*33b0*/  UIADD3 UR15, UPT, UPT, UR15, 0x1, URZ ;  /* 0x000000010f0f7890 */ /* 0x000fe2000fffe0ff */
[C---:B------:R-:W-:Y:S01]  /*33c0*/  ISETP.NE.AND P0, PT, R10.reuse, 0x2, PT ;  /* 0x000000020a00780c */ /* 0x040fe20003f05270 */
[----:B------:R-:W-:Y:S02]  /*33d0*/  UIADD3 UR7, UPT, UPT, UR7, 0xa0, URZ ;  /* 0x000000a007077890 */ /* 0x000fe4000fffe0ff */
[----:B------:R-:W-:Y:S01]  /*33e0*/  UISETP.NE.AND UP0, UPT, UR15, 0x2, UPT ;  /* 0x000000020f00788c */ /* 0x000fe2000bf05270 */
[----:B-12---:R-:W-:Y:S02]  /*33f0*/  SEL R0, RZ, 0x1, P0 ;  /* 0x00000001ff007807 */ /* 0x006fe40000000000 */
[----:B------:R-:W-:Y:S01]  /*3400*/  SEL R10, R10, RZ, P0 ;  /* 0x000000ff0a0a7207 */ /* 0x000fe20000000000 */
[----:B------:R-:W-:Y:S01]  /*3410*/  USEL UR6, URZ, 0x1, UP0 ;  /* 0x00000001ff067887 */ /* 0x000fe20008000000 */
[----:B------:R-:W-:Y:S01]  /*3420*/  LOP3.LUT R9, R9, R0, RZ, 0x3c, !PT ;  /* 0x0000000009097212 */ /* 0x000fe200078e3cff */
[----:B------:R-:W-:Y:S01]  /*3430*/  USEL UR15, UR15, URZ, UP0 ;  /* 0x000000ff0f0f7287 */ /* 0x000fe20008000000 */
[----:B------:R1:W-:Y:S03]  /*3440*/  UTCBAR [UR7], URZ ;  /* 0x000000ff070073e9 */ /* 0x0003e600080000ff */
[----:B------:R-:W-:Y:S01]  /*3450*/  LOP3.LUT R11, R11, UR6, RZ, 0x3c, !PT ;  /* 0x000000060b0b7c12 */ /* 0x000fe2000f8e3cff */
[----:B------:R-:W-:Y:S07]  /*3460*/  @P1 BRA `(.L_x_58) ;  /* 0xfffffff800a01947 */ /* 0x000fee000383ffff */
[----:B------:R-:W2:Y:S01]  /*3470*/  S2UR UR4, SR_CgaCtaId ;  /* 0x00000000000479c3 */ /* 0x000ea20000008800 */
[----:B------:R-:W-:Y:S01]  /*3480*/  ELECT P0, URZ, PT ;  /* 0x0000000000ff782f */ /* 0x000fe20003800000 */
[----:B------:R-:W-:Y:S01]  /*3490*/  IMAD.MOV.U32 R0, RZ, RZ, 0x1 ;  /* 0x00000001ff007424 */ /* 0x000fe200078e00ff */
[----:B------:R-:W-:Y:S01]  /*34a0*/  UIADD3 UR5, UPT, UPT, UR5, 0xb0, URZ ;  /* 0x000000b005057890 */ /* 0x000fe2000fffe0ff */
[----:B------:R-:W-:Y:S01]  /*34b0*/  SHF.L.U32 R3, R11, 0x1f, RZ ;  /* 0x0000001f0b037819 */ /* 0x000fe200000006ff */
[----:B------:R-:W-:-:S03]  /*34c0*/  UMOV UR6, 0x40 ;  /* 0x0000004000067882 */ /* 0x000fc60000000000 */
[----:B------:R-:W-:Y:S01]  /*34d0*/  UVIRTCOUNT.DEALLOC.SMPOOL 0x80 ;  /* 0x000000800000784c */ /* 0x000fe20000000000 */
[----:B--2---:R-:W-:Y:S02]  /*34e0*/  ULEA UR4, UR4, UR6, 0x18 ;  /* 0x0000000604047291 */ /* 0x004fe4000f8ec0ff */
[----:B------:R-:W-:-:S07]  /*34f0*/  ULEA UR6, UR15, UR5, 0x3 ;  /* 0x000000050f067291 */ /* 0x000fce000f8e18ff */
[----:B------:R2:W-:Y:S02]  /*3500*/  @P0 STS.U8 [UR4+0x1c], R0 ;  /* 0x00001c00ff000988 */ /* 0x0005e40008000004 */
[----:B------:R-:W4:Y:S02]  /*3510*/  SYNCS.PHASECHK.TRANS64.TRYWAIT P0, [UR6], R3 ;  /* 0x00000003ff0075a7 */ /* 0x000f240008001106 */
[----:B--2-4-:R-:W-:Y:S05]  /*3520*/  @!P0 BRA `(.L_x_59) ;  /* 0x0000007c00d08947 */ /* 0x014fea0003800000 */
.L_x_143:
[----:B-1----:R-:W-:-:S04]  /*3530*/  UIADD3 UR7, UPT, UPT, UR15, 0x1, URZ ;  /* 0x000000010f077890 */ /* 0x002fc8000fffe0ff */
[----:B------:R-:W-:-:S04]  /*3540*/  UISETP.NE.AND UP0, UPT, UR7, 0x2, UPT ;  /* 0x000000020700788c */ /* 0x000fc8000bf05270 */
[----:B------:R-:W-:Y:S02]  /*3550*/  USEL UR6, URZ, 0x1, UP0 ;  /* 0x00000001ff067887 */ /* 0x000fe40008000000 */
[----:B------:R-:W-:-:S04]  /*3560*/  USEL UR7, UR7, URZ, UP0 ;  /* 0x000000ff07077287 */ /* 0x000fc80008000000 */
[----:B------:R-:W-:Y:S01]  /*3570*/  ULEA UR7, UR7, UR5, 0x3 ;  /* 0x0000000507077291 */ /* 0x000fe2000f8e18ff */
[----:B--2---:R-:W-:-:S04]  /*3580*/  LOP3.LUT R3, R11, UR6, RZ, 0x3c, !PT ;  /* 0x000000060b037c12 */ /* 0x004fc8000f8e3cff */
[----:B------:R-:W-:-:S04]  /*3590*/  SHF.L.U32 R3, R3, 0x1f, RZ ;  /* 0x0000001f03037819 */ /* 0x000fc800000006ff */
[----:B------:R-:W1:Y:S02]  /*35a0*/  SYNCS.PHASECHK.TRANS64.TRYWAIT P0, [UR7], R3 ;  /* 0x00000003ff0075a7 */ /* 0x000e640008001107 */
[----:B-1----:R-:W-:Y:S05]  /*35b0*/  @!P0 BRA `(.L_x_60) ;  /* 0x0000007c00c48947 */ /* 0x002fea0003800000 */
.L_x_145:
[----:B------:R-:W-:Y:S01]  /*35c0*/  NOP ;  /* 0x0000000000007918 */ /* 0x000fe20000000000 */
[----:B-1----:R-:W1:Y:S01]  /*35d0*/  LDS R0, [UR4+0x14] ;  /* 0x00001404ff007984 */ /* 0x002e620008000800 */
[----:B------:R-:W-:Y:S01]  /*35e0*/  ULOP3.LUT UR6, UR16, 0xffff, URZ, 0xc0, !UPT ;  /* 0x0000ffff10067892 */ /* 0x000fe2000f8ec0ff */
[----:B------:R-:W-:Y:S01]  /*35f0*/  UMOV UR8, 0xffff ;  /* 0x0000ffff00087882 */ /* 0x000fe20000000000 */
[----:B------:R-:W-:Y:S02]  /*3600*/  UMOV UR5, 0x1 ;  /* 0x0000000100057882 */ /* 0x000fe40000000000 */
[----:B------:R-:W-:-:S04]  /*3610*/  USHF.R.U32.HI UR6, URZ, 0x5, UR6 ;  /* 0x00000005ff067899 */ /* 0x000fc80008011606 */
[----:B------:R-:W-:Y:S02]  /*3620*/  USHF.L.U32 UR8, UR8, UR6, URZ ;  /* 0x0000000608087299 */ /* 0x000fe400080006ff */
[----:B------:R-:W-:-:S04]  /*3630*/  USHF.L.U32 UR5, UR5, UR6, URZ ;  /* 0x0000000605057299 */ /* 0x000fc800080006ff */
[----:B-1----:R-:W-:-:S04]  /*3640*/  LOP3.LUT R0, R0, UR8, RZ, 0xc0, !PT ;  /* 0x0000000800007c12 */ /* 0x002fc8000f8ec0ff */
[----:B------:R-:W-:-:S13]  /*3650*/  ISETP.NE.AND P0, PT, R0, UR8, PT ;  /* 0x0000000800007c0c */ /* 0x000fda000bf05270 */
[----:B------:R-:W-:Y:S05]  /*3660*/  @P0 BRA `(.L_x_61) ;  /* 0x0000000000580947 */ /* 0x000fea0003800000 */
[----:B------:R-:W1:Y:S02]  /*3670*/  LDS R0, [UR4+0x18] ;  /* 0x00001804ff007984 */ /* 0x000e640008000800 */
[----:B-1----:R-:W-:-:S04]  /*3680*/  LOP3.LUT R0, R0, UR5, RZ, 0xc0, !PT ;  /* 0x0000000500007c12 */ /* 0x002fc8000f8ec0ff */
[----:B------:R-:W-:-:S13]  /*3690*/  ISETP.NE.AND P0, PT, R0, UR5, PT ;  /* 0x0000000500007c0c */ /* 0x000fda000bf05270 */
[----:B------:R-:W-:Y:S05]  /*36a0*/  @P0 BRA `(.L_x_62) ;  /* 0x00000000003c0947 */ /* 0x000fea0003800000 */
[----:B------:R-:W1:Y:S01]  /*36b0*/  S2R R2, SR_LANEID ;  /* 0x0000000000027919 */ /* 0x000e620000000000 */
[----:B------:R-:W-:Y:S01]  /*36c0*/  ULOP3.LUT UR8, URZ, UR8, URZ, 0x33, !UPT ;  /* 0x00000008ff087292 */ /* 0x000fe2000f8e33ff */
[----:B------:R-:W-:Y:S01]  /*36d0*/  LOP3.LUT R4, RZ, UR5, RZ, 0x33, !PT ;  /* 0x00000005ff047c12 */ /* 0x000fe2000f8e33ff */
[----:B------:R-:W-:Y:S02]  /*36e0*/  VOTEU.ANY UR7, UPT, PT ;  /* 0x0000000000077886 */ /* 0x000fe400038e0100 */
[----:B------:R-:W-:Y:S01]  /*36f0*/  UFLO.U32 UR7, UR7 ;  /* 0x00000007000772bd */ /* 0x000fe200080e0000 */
[----:B------:R-:W2:Y:S01]  /*3700*/  REDUX UR5, R4 ;  /* 0x00000000040573c4 */ /* 0x000ea20000000000 */
[----:B------:R-:W-:-:S06]  /*3710*/  IMAD.U32 R0, RZ, RZ, UR8 ;  /* 0x00000008ff007e24 */ /* 0x000fcc000f8e00ff */
[----:B------:R4:W-:Y:S01]  /*3720*/  UTCATOMSWS.AND URZ, UR8 ;  /* 0x0000000800ff79e3 */ /* 0x0009e20008000000 */
[----:B------:R-:W3:Y:S01]  /*3730*/  REDUX UR6, R0 ;  /* 0x00000000000673c4 */ /* 0x000ee20000000000 */
[----:B-1----:R-:W-:Y:S01]  /*3740*/  ISETP.EQ.U32.AND P0, PT, R2, UR7, PT ;  /* 0x0000000702007c0c */ /* 0x002fe2000bf02070 */
[----:B--2---:R-:W-:Y:S01]  /*3750*/  IMAD.U32 R2, RZ, RZ, UR5 ;  /* 0x00000005ff027e24 */ /* 0x004fe2000f8e00ff */
[----:B---3--:R-:W-:-:S11]  /*3760*/  MOV R3, UR6 ;  /* 0x0000000600037c02 */ /* 0x008fd60008000f00 */
[----:B------:R4:W-:Y:S04]  /*3770*/  @P0 ATOMS.AND RZ, [UR4+0x14], R3 ;  /* 0x00001403ffff098c */ /* 0x0009e8000a800004 */
[----:B------:R4:W-:Y:S01]  /*3780*/  @P0 ATOMS.AND RZ, [UR4+0x18], R2 ;  /* 0x00001802ffff098c */ /* 0x0009e2000a800004 */
[----:B------:R-:W-:Y:S05]  /*3790*/  BRA `(.L_x_63) ;  /* 0x0000000000147947 */ /* 0x000fea0003800000 */
.L_x_62:
[----:B------:R-:W-:Y:S02]  /*37a0*/  MOV R2, 0x37c0 ;  /* 0x000037c000027802 */ /* 0x000fe40000000f00 */
[----:B---3-5:R-:W-:Y:S05]  /*37b0*/  CALL.REL.NOINC `($__internal_0_$__cuda_sm10x_tcgen05_guardrail_trap_col_being_dealloced_not_returned_by_alloc) ;  /* 0x0000008000a87944 */ /* 0x028fea0003c00000 */
[----:B------:R-:W-:Y:S05]  /*37c0*/  BRA `(.L_x_63) ;  /* 0x0000000000087947 */ /* 0x000fea0003800000 */
.L_x_61:
[----:B------:R-:W-:Y:S02]  /*37d0*/  MOV R2, 0x37f0 ;  /* 0x000037f000027802 */ /* 0x000fe40000000f00 */
[----:B---3-5:R-:W-:Y:S05]  /*37e0*/  CALL.REL.NOINC `($__internal_2_$__cuda_sm10x_tcgen05_guardrail_trap_unallocated_columns_being_dealloced) ;  /* 0x0000008000b47944 */ /* 0x028fea0003c00000 */
.L_x_63:
[----:B------:R-:W-:Y:S01]  /*37f0*/  NOP ;  /* 0x0000000000007918 */ /* 0x000fe20000000000 */
[----:B----4-:R-:W-:Y:S05]  /*3800*/  EXIT ;  /* 0x000000000000794d */ /* 0x010fea0003800000 */
.L_x_47:
[----:B------:R-:W-:-:S09]  /*3810*/  UISETP.NE.OR UP2, UPT, UR8, 0x3, !UP2 ;  /* 0x000000030800788c */ /* 0x000fd2000d745670 */
[----:B------:R-:W-:Y:S05]  /*3820*/  BRA.U UP2, `(.L_x_64) ;  /* 0x0000001102147547 */ /* 0x000fea000b800000 */
[----:B------:R-:W1:Y:S01]  /*3830*/  LDC R0, c[0x0][0xb30] ;  /* 0x0002cc00ff007b82 */ /* 0x000e620000000800 */
[----:B------:R-:W2:Y:S01]  /*3840*/  LDCU.64 UR8, c[0x0][0x888] ;  /* 0x00011100ff0877ac */ /* 0x000ea20008000a00 */
[----:B------:R-:W-:Y:S02]  /*3850*/  HFMA2 R29, -RZ, RZ, 0, 0 ;  /* 0x00000000ff1d7431 */ /* 0x000fe400000001ff */
[----:B------:R-:W-:Y:S01]  /*3860*/  IMAD.MOV.U32 R31, RZ, RZ, 0x1 ;  /* 0x00000001ff1f7424 */ /* 0x000fe200078e00ff */
[----:B------:R-:W-:Y:S01]  /*3870*/  MOV R23, 0x2000 ;  /* 0x0000200000177802 */ /* 0x000fe20000000f00 */
[----:B------:R-:W4:Y:S01]  /*3880*/  LDCU.64 UR4, c[0x0][0x890] ;  /* 0x00011200ff0477ac */ /* 0x000f220008000a00 */
[----:B------:R-:W-:Y:S01]  /*3890*/  IMAD.MOV.U32 R30, RZ, RZ, RZ ;  /* 0x000000ffff1e7224 */ /* 0x000fe200078e00ff */
[----:B------:R-:W3:Y:S01]  /*38a0*/  LDC R19, c[0x0][0x370] ;  /* 0x0000dc00ff137b82 */ /* 0x000ee20000000800 */
[----:B------:R-:W-:Y:S01]  /*38b0*/  UMOV UR7, 0x400 ;  /* 0x0000040000077882 */ /* 0x000fe20000000000 */
[----:B------:R-:W-:-:S02]  /*38c0*/  UPLOP3.LUT UP1, UPT, UPT, UPT, UPT, 0x40, 0x4 ;  /* 0x000000000004789c */ /* 0x000fc40003f2e870 */
[----:B------:R-:W-:-:S04]  /*38d0*/  ULEA UR7, UR37, UR7, 0x18 ;  /* 0x0000000725077291 */ /* 0x000fc8000f8ec0ff */
[----:B------:R-:W3:Y:S01]  /*38e0*/  LDC R2, c[0x0][0xb0c] ;  /* 0x0002c300ff027b82 */ /* 0x000ee20000000800 */
[----:B------:R-:W-:Y:S02]  /*38f0*/  UIADD3 UR13, UPT, UPT, UR7, 0x48, URZ ;  /* 0x00000048070d7890 */ /* 0x000fe4000fffe0ff */
[----:B--2---:R-:W-:Y:S02]  /*3900*/  UISETP.NE.U32.AND UP2, UPT, UR8, URZ, UPT ;  /* 0x000000ff0800728c */ /* 0x004fe4000bf45070 */
[----:B------:R-:W-:Y:S02]  /*3910*/  UIADD3 UR33, UPT, UPT, UR7, 0x30, URZ ;  /* 0x0000003007217890 */ /* 0x000fe4000fffe0ff */
[----:B----4-:R-:W-:Y:S01]  /*3920*/  UISETP.NE.U32.AND UP3, UPT, UR4, URZ, UPT ;  /* 0x000000ff0400728c */ /* 0x010fe2000bf65070 */
[----:B------:R-:W2:Y:S01]  /*3930*/  LDC R18, c[0x0][0xb20] ;  /* 0x0002c800ff127b82 */ /* 0x000ea20000000800 */
[----:B-1----:R-:W-:Y:S01]  /*3940*/  ISETP.NE.AND P1, PT, R0, 0x1, PT ;  /* 0x000000010000780c */ /* 0x002fe20003f25270 */
[----:B------:R-:W-:-:S02]  /*3950*/  UISETP.NE.AND.EX UP2, UPT, UR9, URZ, UPT, UP2 ;  /* 0x000000ff0900728c */ /* 0x000fc4000bf45320 */
[----:B------:R-:W-:Y:S02]  /*3960*/  UIADD3 UR25, UPT, UPT, UR7, 0x38, URZ ;  /* 0x0000003807197890 */ /* 0x000fe4000fffe0ff */
[----:B------:R-:W-:Y:S02]  /*3970*/  UIADD3 UR17, UPT, UPT, UR7, 0x40, URZ ;  /* 0x0000004007117890 */ /* 0x000fe4000fffe0ff */
[----:B------:R-:W1:Y:S01]  /*3980*/  LDC.64 R32, c[0x0][0x348] ;  /* 0x0000d200ff207b82 */ /* 0x000e620000000a00 */
[----:B------:R-:W-:Y:S02]  /*3990*/  UPRMT UR13, UR37, 0x654, UR13 ;  /* 0x00000654250d7896 */ /* 0x000fe4000800000d */
[----:B------:R-:W-:-:S05]  /*39a0*/  UISETP.NE.AND.EX UP3, UPT, UR5, URZ, UPT, UP3 ;  /* 0x000000ff0500728c */ /* 0x000fca000bf65330 */
[----:B------:R-:W4:Y:S08]  /*39b0*/  LDC.64 R16, c[0x0][0xb10] ;  /* 0x0002c400ff107b82 */ /* 0x000f300000000a00 */
[----:B------:R-:W1:Y:S08]  /*39c0*/  LDC.64 R6, c[0x0][0xb18] ;  /* 0x0002c600ff067b82 */ /* 0x000e700000000a00 */
[----:B------:R-:W1:Y:S08]  /*39d0*/  LDC.64 R4, c[0x0][0xb28] ;  /* 0x0002ca00ff047b82 */ /* 0x000e700000000a00 */
[----:B--23--:R-:W1:Y:S02]  /*39e0*/  LDC R22, c[0x0][0x374] ;  /* 0x0000dd00ff167b82 */ /* 0x00ce640000000800 */
.L_x_75:
[C---:B------:R-:W-:Y:S02]  /*39f0*/  LEA R0, R30.reuse, UR7, 0x3 ;  /* 0x000000071e007c11 */ /* 0x040fe4000f8e18ff */
[----:B------:R-:W-:Y:S02]  /*3a00*/  SHF.L.U32 R3, R29, 0x1f, RZ ;  /* 0x0000001f1d037819 */ /* 0x000fe400000006ff */
[----:B------:R-:W-:Y:S02]  /*3a10*/  LEA R24, R30, UR7, 0x4 ;  /* 0x000000071e187c11 */ /* 0x000fe4000f8e20ff */
[----:B--2---:R-:W2:Y:S02]  /*3a20*/  SYNCS.PHASECHK.TRANS64.TRYWAIT P0, [R0+URZ+0x80], R3 ;  /* 0x00008003000075a7 */ /* 0x004ea400080011ff */
[----:B--2---:R-:W-:Y:S05]  /*3a30*/  @!P0 BRA `(.L_x_65) ;  /* 0x0000007800bc8947 */ /* 0x004fea0003800000 */
.L_x_146:
[----:B------:R-:W-:Y:S01]  /*3a40*/  ISETP.GE.AND P0, PT, R72, 0x1, PT ;  /* 0x000000014800780c */ /* 0x000fe20003f06270 */
[----:B------:R-:W3:Y:S01]  /*3a50*/  LDS.128 R24, [R24+0xf0] ;  /* 0x0000f00018187984 */ /* 0x000ee20000000c00 */
[----:B--2---:R-:W-:Y:S01]  /*3a60*/  VIADD R0, R0, 0x90 ;  /* 0x0000009000007836 */ /* 0x004fe20000000000 */
[----:B------:R-:W-:Y:S01]  /*3a70*/  @!PT LDS RZ, [RZ] ;  /* 0x00000000fffff984 */ /* 0x000fe20000000800 */
[----:B------:R-:W-:Y:S01]  /*3a80*/  @!PT LDS RZ, [RZ] ;  /* 0x00000000fffff984 */ /* 0x000fe20000000800 */
[----:B------:R-:W-:Y:S01]  /*3a90*/  @!PT LDS RZ, [RZ] ;  /* 0x00000000fffff984 */ /* 0x000fe20000000800 */
[----:B------:R-:W-:Y:S01]  /*3aa0*/  @!PT LDS RZ, [RZ] ;  /* 0x00000000fffff984 */ /* 0x000fe20000000800 */
[----:B------:R2:W-:Y:S06]  /*3ab0*/  MEMBAR.ALL.CTA ;  /* 0x0000000000007992 */ /* 0x0005ec0000008000 */
[----:B--2---:R-:W2:Y:S01]  /*3ac0*/  FENCE.VIEW.ASYNC.S ;  /* 0x00000000000073c6 */ /* 0x004ea20000000000 */
[----:B------:R-:W-:Y:S04]  /*3ad0*/  PRMT R0, RZ, 0x654, R0 ;  /* 0x00000654ff007816 */ /* 0x000fe80000000000 */
[----:B--2---:R2:W-:Y:S01]  /*3ae0*/  SYNCS.ARRIVE.TRANS64.RED.A1T0 RZ, [R0+URZ], RZ ;  /* 0x000000ff00ff79a7 */ /* 0x0045e200081004ff */
[----:B---3--:R-:W-:Y:S11]  /*3af0*/  LOP3.LUT P3, RZ, R26, 0x1, RZ, 0xc0, !PT ;  /* 0x000000011aff7812 */ /* 0x008ff6000786c0ff */
[----:B------:R-:W-:Y:S02]  /*3b00*/  @!UPT UIADD3 URZ, UPT, UPT, URZ, URZ, URZ ;  /* 0x000000fffffff290 */ /* 0x000fe4000fffe0ff */
[----:B------:R-:W-:Y:S02]  /*3b10*/  @P3 MOV R13, R24 ;  /* 0x00000018000d3202 */ /* 0x000fe40000000f00 */
[----:B------:R-:W-:Y:S01]  /*3b20*/  @P3 LOP3.LUT R8, R25, 0xffff, RZ, 0xc0, !PT ;  /* 0x0000ffff19083812 */ /* 0x000fe200078ec0ff */
[----:B--2---:R-:W-:Y:S06]  /*3b30*/  @!P0 BRA `(.L_x_66) ;  /* 0x0000000000a48947 */ /* 0x004fec0003800000 */
[----:B-1----:R-:W-:Y:S01]  /*3b40*/  IMAD.HI.U32 R35, R22, R7, RZ ;  /* 0x0000000716237227 */ /* 0x002fe200078e00ff */
[----:B------:R-:W-:Y:S02]  /*3b50*/  ISETP.NE.AND P0, PT, R6, 0x1, PT ;  /* 0x000000010600780c */ /* 0x000fe40003f05270 */
[----:B------:R-:W-:Y:S01]  /*3b60*/  ISETP.NE.AND P2, PT, R72, 0x1, PT ;  /* 0x000000014800780c */ /* 0x000fe20003f45270 */
[----:B----4-:R-:W-:Y:S01]  /*3b70*/  IMAD.HI.U32 R34, R19, R16, RZ ;  /* 0x0000001013227227 */ /* 0x010fe200078e00ff */
[----:B------:R-:W-:Y:S02]  /*3b80*/  SHF.R.U32.HI R35, RZ, R18, R35 ;  /* 0x00000012ff237219 */ /* 0x000fe40000011623 */
[----:B------:R-:W-:Y:S01]  /*3b90*/  ISETP.NE.AND P4, PT, R2, 0x1, PT ;  /* 0x000000010200780c */ /* 0x000fe20003f85270 */
[----:B------:R-:W-:Y:S01]  /*3ba0*/  IMAD.HI.U32 R36, R13, R16, RZ ;  /* 0x000000100d247227 */ /* 0x000fe200078e00ff */
[----:B------:R-:W-:Y:S02]  /*3bb0*/  SHF.R.U32.HI R34, RZ, R17, R34 ;  /* 0x00000011ff227219 */ /* 0x000fe40000011622 */
[----:B------:R-:W-:Y:S01]  /*3bc0*/  SEL R3, R22, R35, !P0 ;  /* 0x0000002316037207 */ /* 0x000fe20004000000 */
[C---:B------:R-:W-:Y:S01]  /*3bd0*/  IMAD.HI.U32 R35, R8.reuse, R7, RZ ;  /* 0x0000000708237227 */ /* 0x040fe200078e00ff */
[----:B------:R-:W-:Y:S02]  /*3be0*/  SEL R11, R19, R34, !P4 ;  /* 0x00000022130b7207 */ /* 0x000fe40006000000 */
[----:B------:R-:W-:Y:S01]  /*3bf0*/  SHF.R.U32.HI R36, RZ, R17, R36 ;  /* 0x00000011ff247219 */ /* 0x000fe20000011624 */
[----:B------:R-:W-:Y:S01]  /*3c00*/  IMAD.HI.U32 R38, R3, R4, RZ ;  /* 0x0000000403267227 */ /* 0x000fe200078e00ff */
[----:B------:R-:W-:Y:S03]  /*3c10*/  SHF.R.U32.HI R35, RZ, R18, R35 ;  /* 0x00000012ff237219 */ /* 0x000fe60000011623 */
[----:B------:R-:W-:Y:S01]  /*3c20*/  IMAD.HI.U32 R34, R11, R4, RZ ;  /* 0x000000040b227227 */ /* 0x000fe200078e00ff */
[----:B------:R-:W-:Y:S02]  /*3c30*/  @P2 SHF.R.U32.HI R3, RZ, R5, R38 ;  /* 0x00000005ff032219 */ /* 0x000fe40000011626 */
[----:B------:R-:W-:Y:S02]  /*3c40*/  SEL R9, R8, R35, !P0 ;  /* 0x0000002308097207 */ /* 0x000fe40004000000 */
[----:B------:R-:W-:Y:S01]  /*3c50*/  @P2 SHF.R.U32.HI R11, RZ, R5, R34 ;  /* 0x00000005ff0b2219 */ /* 0x000fe20000011622 */
[C---:B------:R-:W-:Y:S01]  /*3c60*/  IMAD R10, R72.reuse, R3, RZ ;  /* 0x00000003480a7224 */ /* 0x040fe200078e02ff */
[----:B------:R-:W-:Y:S01]  /*3c70*/  SEL R3, R13, R36, !P4 ;  /* 0x000000240d037207 */ /* 0x000fe20006000000 */
[C---:B------:R-:W-:Y:S03]  /*3c80*/  IMAD.HI.U32 R14, R9.reuse, R4, RZ ;  /* 0x00000004090e7227 */ /* 0x040fe600078e00ff */
[----:B------:R-:W-:Y:S01]  /*3c90*/  ISETP.GE.AND P0, PT, R9, R10, PT ;  /* 0x0000000a0900720c */ /* 0x000fe20003f06270 */
[C---:B------:R-:W-:Y:S01]  /*3ca0*/  IMAD R12, R72.reuse, R11, RZ ;  /* 0x0000000b480c7224 */ /* 0x040fe200078e02ff */
[-C--:B------:R-:W-:Y:S04]  /*3cb0*/  SHF.R.U32.HI R14, RZ, R5.reuse, R14 ;  /* 0x00000005ff0e7219 */ /* 0x080fe8000001160e */
[----:B------:R-:W-:Y:S02]  /*3cc0*/  ISETP.GE.OR P0, PT, R3, R12, P0 ;  /* 0x0000000c0300720c */ /* 0x000fe40000706670 */
[----:B------:R-:W-:Y:S05]  /*3cd0*/  SEL R15, R9, R14, !P2 ;  /* 0x0000000e090f7207 */ /* 0x000fea0005000000 */
[----:B------:R-:W-:Y:S04]  /*3ce0*/  IMAD.MOV R14, RZ, RZ, -R15 ;  /* 0x000000ffff0e7224 */ /* 0x000fe800078e0a0f */
[----:B------:R-:W-:Y:S02]  /*3cf0*/  IMAD R14, R72, R14, R9 ;  /* 0x0000000e480e7224 */ /* 0x000fe400078e0209 */
[C---:B------:R-:W-:Y:S05]  /*3d00*/  @!P0 IMAD.HI.U32 R10, R3.reuse, R4, RZ ;  /* 0x00000004030a8227 */ /* 0x040fea00078e00ff */
[----:B------:R-:W-:Y:S04]  /*3d10*/  @!P0 SHF.R.U32.HI R10, RZ, R5, R10 ;  /* 0x00000005ff0a8219 */ /* 0x000fe8000001160a */
[----:B------:R-:W-:Y:S01]  /*3d20*/  @!P0 SEL R0, R3, R10, !P2 ;  /* 0x0000000a03008207 */ /* 0x000fe20005000000 */
[----:B------:R-:W-:Y:S03]  /*3d30*/  IMAD.MOV R10, RZ, RZ, -R3 ;  /* 0x000000ffff0a7224 */ /* 0x000fe600078e0a03 */
[----:B------:R-:W-:Y:S01]  /*3d40*/  @!P0 IADD3 R15, PT, PT, R15, -R0, RZ ;  /* 0x800000000f0f8210 */ /* 0x000fe20007ffe0ff */
[----:B------:R-:W-:Y:S01]  /*3d50*/  @!P0 IMAD R0, R11, R14, R0 ;  /* 0x0000000e0b008224 */ /* 0x000fe200078e0200 */
[----:B------:R-:W-:Y:S01]  /*3d60*/  IADD3 R11, PT, PT, -R9, RZ, RZ ;  /* 0x000000ff090b7210 */ /* 0x000fe20007ffe1ff */
[----:B------:R-:W-:Y:S02]  /*3d70*/  IMAD R13, R2, R10, R13 ;  /* 0x0000000a020d7224 */ /* 0x000fe400078e020d */
[----:B------:R-:W-:Y:S02]  /*3d80*/  @!P0 IMAD R9, R15, R72, R3 ;  /* 0x000000480f098224 */ /* 0x000fe400078e0203 */
[----:B------:R-:W-:Y:S02]  /*3d90*/  @!P0 IMAD.MOV.U32 R3, RZ, RZ, R0 ;  /* 0x000000ffff038224 */ /* 0x000fe400078e0000 */
[----:B------:R-:W-:Y:S02]  /*3da0*/  IMAD R8, R6, R11, R8 ;  /* 0x0000000b06087224 */ /* 0x000fe400078e0208 */
[----:B------:R-:W-:Y:S02]  /*3db0*/  IMAD R13, R3, R2, R13 ;  /* 0x00000002030d7224 */ /* 0x000fe400078e020d */
[----:B------:R-:W-:Y:S02]  /*3dc0*/  IMAD R8, R9, R6, R8 ;  /* 0x0000000609087224 */ /* 0x000fe400078e0208 */
.L_x_66:
[----:B------:R-:W-:Y:S05]  /*3dd0*/  BRA.U UP1, `(.L_x_67) ;  /* 0x0000000101107547 */ /* 0x000fea000b800000 */
[----:B------:R-:W-:Y:S04]  /*3de0*/  MOV R0, UR6 ;  /* 0x0000000600007c02 */ /* 0x000fe80008000f00 */
[----:B------:R-:W-:Y:S04]  /*3df0*/  SHF.L.U32 R3, R0, 0x1f, RZ ;  /* 0x0000001f00037819 */ /* 0x000fe800000006ff */
[----:B------:R-:W2:Y:S02]  /*3e00*/  SYNCS.PHASECHK.TRANS64.TRYWAIT P0, [UR7+0x78], R3 ;  /* 0x00007803ff0075a7 */ /* 0x000ea40008001107 */
[----:B--2---:R-:W-:Y:S05]  /*3e10*/  @!P0 BRA `(.L_x_68) ;  /* 0x0000007400d88947 */ /* 0x004fea0003800000 */
.L_x_67:
[----:B------:R-:W-:Y:S02]  /*3e20*/  R2UR UR35, R21 ;  /* 0x00000000152372ca */ /* 0x000fe400000e0000 */
[----:B------:R-:W-:Y:S02]  /*3e30*/  R2UR UR34, R20 ;  /* 0x00000000142272ca */ /* 0x000fe400000e0000 */
[----:B------:R-:W-:Y:S02]  /*3e40*/  ISETP.NE.U32.AND P2, PT, RZ, UR4, PT ;  /* 0x00000004ff007c0c */ /* 0x000fe4000bf45070 */
[----:B------:R-:W-:Y:S02]  /*3e50*/  SHF.L.U32 R12, R31, 0x1f, RZ ;  /* 0x0000001f1f0c7819 */ /* 0x000fe400000006ff */
[----:B------:R-:W-:Y:S05]  /*3e60*/  ISETP.NE.AND.EX P2, PT, RZ, UR5, PT, P2 ;  /* 0x00000005ff007c0c */ /* 0x000fea000bf45320 */
[----:B------:R-:W-:Y:S02]  /*3e70*/  USHF.L.U32 UR35, UR35, 0x7, URZ ;  /* 0x0000000723237899 */ /* 0x000fe400080006ff */
[----:B------:R-:W-:Y:S01]  /*3e80*/  USHF.L.U32 UR34, UR34, 0x8, URZ ;  /* 0x0000000822227899 */ /* 0x000fe200080006ff */
[----:B------:R-:W-:Y:S11]  /*3e90*/  BRA.U !UP3, `(.L_x_69) ;  /* 0x000000010b347547 */ /* 0x000ff6000b800000 */
[----:B------:R-:W-:Y:S01]  /*3ea0*/  UPLOP3.LUT UP0, UPT, UPT, UPT, UP2, 0x80, 0x8 ;  /* 0x000000000008789c */ /* 0x000fe20003f0f020 */
[----:B--2---:R-:W-:Y:S02]  /*3eb0*/  HFMA2 R0, -RZ, RZ, 0, 5.9604644775390625e-08 ;  /* 0x00000001ff007431 */ /* 0x004fe400000001ff */
[----:B------:R-:W-:Y:S03]  /*3ec0*/  IMAD.MOV.U32 R171, RZ, RZ, 0x1 ;  /* 0x00000001ffab7424 */ /* 0x000fe600078e00ff */
[----:B------:R-:W-:Y:S05]  /*3ed0*/  PLOP3.LUT P0, PT, PT, PT, UP0, 0x80, 0x8 ;  /* 0x000000000008781c */ /* 0x000fea0003f0f008 */
[----:B------:R-:W2:Y:S01]  /*3ee0*/  @UP0 LDCU.64 UR10, c[0x0][0x888] ;  /* 0x00011100ff0a07ac */ /* 0x000ea20008000a00 */
[----:B------:R-:W-:Y:S07]  /*3ef0*/  @UP0 UIMAD UR8, UR36, UR4, URZ ;  /* 0x00000004240802a4 */ /* 0x000fee000f8e02ff */
[----:B------:R-:W-:Y:S01]  /*3f00*/  @!P0 PRMT R171, R0, 0x7610, R171 ;  /* 0x0000761000ab8816 */ /* 0x000fe200000000ab */
[----:B--2---:R-:W-:Y:S03]  /*3f10*/  @UP0 UIMAD.WIDE UR10, UR8, 0x4, UR10 ;  /* 0x00000004080a08a5 */ /* 0x004fe6000f8e020a */
[----:B------:R-:W2:Y:S03]  /*3f20*/  @!UP0 LDCU UR8, c[0x0][0x880] ;  /* 0x00011000ff0887ac */ /* 0x000ea60008000800 */
[----:B------:R-:W-:Y:S01]  /*3f30*/  IMAD.U32 R10, RZ, RZ, UR10 ;  /* 0x0000000aff0a7e24 */ /* 0x000fe2000f8e00ff */
[----:B------:R-:W-:Y:S05]  /*3f40*/  MOV R11, UR11 ;  /* 0x0000000b000b7c02 */ /* 0x000fea0008000f00 */
[----:B-----5:R3:W5:Y:S02]  /*3f50*/  @P0 LDG.E R81, desc[UR46][R10.64] ;  /* 0x0000002e0a510981 */ /* 0x020764000c1e1900 */
[----:B--23--:R-:W-:Y:S07]  /*3f60*/  @!P0 IMAD.U32 R81, RZ, RZ, UR8 ;  /* 0x00000008ff518e24 */ /* 0x00cfee000f8e00ff */
.L_x_69:
[----:B-----5:R-:W-:Y:S01]  /*3f70*/  @!P2 FSETP.EQ.AND P0, PT, R81, RZ, PT ;  /* 0x000000ff5100a20b */ /* 0x020fe20003f02000 */
[----:B------:R-:W-:Y:S01]  /*3f80*/  @!UPT UIADD3 URZ, UPT, UPT, URZ, URZ, URZ ;  /* 0x000000fffffff290 */ /* 0x000fe2000fffe0ff */
[----:B------:R-:W-:Y:S11]  /*3f90*/  @!P2 BRA `(.L_x_70) ;  /* 0x000000000014a947 */ /* 0x000ff60003800000 */
[----:B------:R-:W-:Y:S02]  /*3fa0*/  LOP3.LUT P2, RZ, R171, 0xff, RZ, 0xc0, !PT ;  /* 0x000000ffabff7812 */ /* 0x000fe4000784c0ff */
[----:B------:R-:W-:Y:S04]  /*3fb0*/  PLOP3.LUT P0, PT, PT, PT, UP0, 0x80, 0x8 ;  /* 0x000000000008781c */ /* 0x000fe80003f0f008 */
[----:B------:R-:W-:Y:S07]  /*3fc0*/  PLOP3.LUT P0, PT, P0, PT, PT, 0x8, 0x80 ;  /* 0x000000000080781c */ /* 0x000fee000070e170 */
[----:B------:R-:W-:Y:S11]  /*3fd0*/  @P2 FSETP.EQ.AND P0, PT, R81, RZ, PT ;  /* 0x000000ff5100220b */ /* 0x000ff60003f02000 */
[----:B------:R-:W-:Y:S02]  /*3fe0*/  @!UPT UIADD3 URZ, UPT, UPT, URZ, URZ, URZ ;  /* 0x000000fffffff290 */ /* 0x000fe4000fffe0ff */
.L_x_70:
[----:B------:R-:W3:Y:S01]  /*3ff0*/  SYNCS.PHASECHK.TRANS64.TRYWAIT P2, [UR7+0x50], R12 ;  /* 0x0000500cff0075a7 */ /* 0x000ee20008041107 */
[----:B------:R-:W-:Y:S04]  /*4000*/  ELECT P4, URZ, PT ;  /* 0x0000000000ff782f */ /* 0x000fe80003880000 */
[----:B------:R-:W-:Y:S11]  /*4010*/  PLOP3.LUT P4, PT, P0, P4, PT, 0xf2, 0x2f ;  /* 0x00000000002f781c */ /* 0x000ff60000789e72 */
[----:B------:R-:W-:Y:S02]  /*4020*/  @!UPT UIADD3 URZ, UPT, UPT, URZ, URZ, URZ ;  /* 0x000000fffffff290 */ /* 0x000fe4000fffe0ff */
[----:B-1----:R-:W-:Y:S05]  /*4030*/  @!P4 IADD3 R9, P0, PT, R32, 0x580, RZ ;  /* 0x000005802009c810 */ /* 0x002fea0007f1e0ff */
[----:B--2---:R-:W-:Y:S01]  /*4040*/  @!P4 IMAD.X R0, RZ, RZ, R33, P0 ;  /* 0x000000ffff00c224 */ /* 0x004fe200000e0621 */
[----:B---3--:R-:W-:Y:S07]  /*4050*/  @!P2 BRA `(.L_x_71) ;  /* 0x000000740060a947 */ /* 0x008fee0003800000 */
.L_x_149:
[----:B------:R-:W-:Y:S01]  /*4060*/  @!P4 R2UR UR8, R0 ;  /* 0x000000000008c2ca */ /* 0x000fe200000e0000 */
[----:B------:R-:W-:Y:S01]  /*4070*/  VOTEU.ALL UP1, P4 ;  /* 0x0000000000ff7886 */ /* 0x000fe20002020000 */
[----:B------:R-:W-:Y:S01]  /*4080*/  @!P4 R2UR UR9, R9 ;  /* 0x000000000909c2ca */ /* 0x000fe200000e0000 */
[----:B------:R-:W-:Y:S01]  /*4090*/  @!P4 IMAD.MOV.U32 R0, RZ, RZ, 0x2000 ;  /* 0x00002000ff00c424 */ /* 0x000fe200078e00ff */
[----:B------:R-:W-:Y:S01]  /*40a0*/  UMOV UR10, 0x0 ;  /* 0x00000000000a7882 */ /* 0x000fe20000000000 */
[----:B------:R-:W-:Y:S01]  /*40b0*/  UMOV UR11, 0x10000000 ;  /* 0x10000000000b7882 */ /* 0x000fe20000000000 */
[----:B------:R-:W-:Y:S01]  /*40c0*/  @!UP1 UIADD3 UR32, UPT, UPT, UR7, 0x200, URZ ;  /* 0x0000020007209890 */ /* 0x000fe2000fffe0ff */
[----:B------:R-:W-:Y:S01]  /*40d0*/  @!P4 IADD3 R9, P0, PT, R32, 0x580, RZ ;  /* 0x000005802009c810 */ /* 0x000fe20007f1e0ff */
[----:B------:R-:W-:Y:S05]  /*40e0*/  VOTEU.ALL UP1, P4 ;  /* 0x0000000000ff7886 */ /* 0x000fea0002020000 */
[----:B------:R-:W-:Y:S01]  /*40f0*/  IMAD.U32 R11, RZ, RZ, UR8 ;  /* 0x00000008ff0b7e24 */ /* 0x000fe2000f8e00ff */
[----:B------:R-:W-:Y:S01]  /*4100*/  UPRMT UR8, UR37, 0x654, UR33 ;  /* 0x0000065425087896 */ /* 0x000fe20008000021 */
[----:B------:R-:W-:Y:S03]  /*4110*/  IMAD.U32 R10, RZ, RZ, UR9 ;  /* 0x00000009ff0a7e24 */ /* 0x000fe6000f8e00ff */
[----:B------:R-:W-:Y:S02]  /*4120*/  @!P4 R2UR UR15, R11 ;  /* 0x000000000b0fc2ca */ /* 0x000fe400000e0000 */
[----:B------:R-:W-:Y:S11]  /*4130*/  @!P4 R2UR UR14, R10 ;  /* 0x000000000a0ec2ca */ /* 0x000ff600000e0000 */
[----:B------:R-:W-:Y:S02]  /*4140*/  @!UPT UIADD3 URZ, UPT, UPT, URZ, URZ, URZ ;  /* 0x000000fffffff290 */ /* 0x000fe4000fffe0ff */
[----:B------:R2:W-:Y:S01]  /*4150*/  @!UP1 UTMALDG.3D [UR32], [UR14], desc[UR10] ;  /* 0x00000a200e0095b4 */ /* 0x0005e20008011000 */
[----:B------:R3:W-:Y:S01]  /*4160*/  @!P4 SYNCS.ARRIVE.TRANS64.RED.A0TR RZ, [UR7+0x30], R0 ;  /* 0x00003000ffffc9a7 */ /* 0x0007e20008300407 */
[----:B------:R-:W-:Y:S01]  /*4170*/  SYNCS.ARRIVE.TRANS64.RED.A1T0 RZ, [UR8], RZ ;  /* 0x000000ffffff79a7 */ /* 0x000fe20008100408 */
[----:B---3--:R-:W-:Y:S01]  /*4180*/  @!P4 IMAD.X R0, RZ, RZ, R33, P0 ;  /* 0x000000ffff00c224 */ /* 0x008fe200000e0621 */
[----:B------:R-:W3:Y:S02]  /*4190*/  SYNCS.PHASECHK.TRANS64.TRYWAIT P2, [UR7+0x58], R12 ;  /* 0x0000580cff0075a7 */ /* 0x000ee40008041107 */
[----:B--23--:R-:W-:Y:S05]  /*41a0*/  @!P2 BRA `(.L_x_72) ;  /* 0x000000740024a947 */ /* 0x00cfea0003800000 */
.L_x_151:
        /* <DEDUP_REMOVED lines=8> */
[----:B------:R-:W-:Y:S01]  /*4230*/  @!UP1 UIADD3 UR24, UPT, UPT, UR7, 0x2200, URZ ;  /* 0x0000220007189890 */ /* 0x000fe2000fffe0ff */
[----:B------:R-:W-:Y:S01]  /*4240*/  VOTEU.ALL UP1, P4 ;  /* 0x0000000000ff7886 */ /* 0x000fe20002020000 */
[----:B------:R-:W-:Y:S01]  /*4250*/  UMOV UR27, UR35 ;  /* 0x00000023001b7c82 */ /* 0x000fe20008000000 */
[----:B------:R-:W-:Y:S02]  /*4260*/  UMOV UR28, UR36 ;  /* 0x00000024001c7c82 */ /* 0x000fe40008000000 */
[----:B------:R-:W-:Y:S01]  /*4270*/  IMAD.U32 R11, RZ, RZ, UR8 ;  /* 0x00000008ff0b7e24 */ /* 0x000fe2000f8e00ff */
[----:B------:R-:W-:Y:S01]  /*4280*/  UPRMT UR8, UR37, 0x654, UR25 ;  /* 0x0000065425087896 */ /* 0x000fe20008000019 */
[----:B------:R-:W-:Y:S02]  /*4290*/  IMAD.U32 R10, RZ, RZ, UR9 ;  /* 0x00000009ff0a7e24 */ /* 0x000fe4000f8e00ff */
[----:B------:R-:W-:Y:S01]  /*42a0*/  @!P4 IMAD.X R20, RZ, RZ, R33, P0 ;  /* 0x000000ffff14c224 */ /* 0x000fe200000e0621 */
[----:B------:R-:W-:Y:S02]  /*42b0*/  @!P4 R2UR UR15, R11 ;  /* 0x000000000b0fc2ca */ /* 0x000fe400000e0000 */
[----:B------:R-:W-:Y:S11]  /*42c0*/  @!P4 R2UR UR14, R10 ;  /* 0x000000000a0ec2ca */ /* 0x000ff600000e0000 */
[----:B------:R-:W-:Y:S02]  /*42d0*/  @!UPT UIADD3 URZ, UPT, UPT, URZ, URZ, URZ ;  /* 0x000000fffffff290 */ /* 0x000fe4000fffe0ff */
[----:B------:R2:W-:Y:S01]  /*42e0*/  @!UP1 UTMALDG.3D [UR24], [UR14], desc[UR10] ;  /* 0x00000a180e0095b4 */ /* 0x0005e20008011000 */
[----:B------:R2:W-:Y:S01]  /*42f0*/  @!P4 SYNCS.ARRIVE.TRANS64.RED.A0TR RZ, [UR7+0x38], R0 ;  /* 0x00003800ffffc9a7 */ /* 0x0005e20008300407 */
[----:B------:R-:W-:Y:S01]  /*4300*/  SYNCS.ARRIVE.TRANS64.RED.A1T0 RZ, [UR8], RZ ;  /* 0x000000ffffff79a7 */ /* 0x000fe20008100408 */
[----:B------:R-:W3:Y:S02]  /*4310*/  SYNCS.PHASECHK.TRANS64.TRYWAIT P2, [UR7+0x60], R12 ;  /* 0x0000600cff0075a7 */ /* 0x000ee40008041107 */
[----:B--23--:R-:W-:Y:S05]  /*4320*/  @!P2 BRA `(.L_x_73) ;  /* 0x0000007000dca947 */ /* 0x00cfea0003800000 */
.L_x_153:
[----:B------:R-:W2:Y:S01]  /*4330*/  LDC.64 R14, c[0x0][0xb10] ;  /* 0x0002c400ff0e7b82 */ /* 0x000ea20000000a00 */
[----:B------:R-:W-:Y:S01]  /*4340*/  @!P4 R2UR UR8, R20 ;  /* 0x000000001408c2ca */ /* 0x000fe200000e0000 */
[----:B------:R-:W-:Y:S01]  /*4350*/  VOTEU.ALL UP1, P4 ;  /* 0x0000000000ff7886 */ /* 0x000fe20002020000 */
[----:B------:R-:W-:Y:S01]  /*4360*/  @!P4 R2UR UR9, R21 ;  /* 0x000000001509c2ca */ /* 0x000fe200000e0000 */
[----:B------:R-:W-:Y:S01]  /*4370*/  UMOV UR10, 0x0 ;  /* 0x00000000000a7882 */ /* 0x000fe20000000000 */
[----:B------:R-:W-:Y:S03]  /*4380*/  UMOV UR11, 0x10000000 ;  /* 0x10000000000b7882 */ /* 0x000fe60000000000 */
[----:B------:R-:W3:Y:S01]  /*4390*/  LDC.64 R10, c[0x0][0xb18] ;  /* 0x0002c600ff0a7b82 */ /* 0x000ee20000000a00 */
[----:B------:R-:W-:Y:S01]  /*43a0*/  @!UP1 UIADD3 UR18, UPT, UPT, UR34, 0x80, URZ ;  /* 0x0000008022129890 */ /* 0x000fe2000fffe0ff */
[----:B------:R-:W-:Y:S01]  /*43b0*/  @P3 SHF.R.U32.HI R28, RZ, 0x10, R25 ;  /* 0x00000010ff1c3819 */ /* 0x000fe20000011619 */
[----:B------:R-:W-:Y:S01]  /*43c0*/  @!UP1 UIADD3 UR16, UPT, UPT, UR7, 0x4200, URZ ;  /* 0x0000420007109890 */ /* 0x000fe2000fffe0ff */
[----:B------:R-:W-:Y:S01]  /*43d0*/  VIADD R30, R30, 0x1 ;  /* 0x000000011e1e7836 */ /* 0x000fe20000000000 */
[----:B------:R-:W-:Y:S03]  /*43e0*/  VOTEU.ALL UP1, P4 ;  /* 0x0000000000ff7886 */ /* 0x000fe60002020000 */
[----:B------:R-:W5:Y:S01]  /*43f0*/  @!P1 LDC R0, c[0x0][0xb20] ;  /* 0x0002c800ff009b82 */ /* 0x000f620000000800 */
[----:B------:R-:W-:Y:S01]  /*4400*/  UMOV UR19, UR35 ;  /* 0x0000002300137c82 */ /* 0x000fe20008000000 */
[----:B------:R-:W-:Y:S01]  /*4410*/  IMAD.U32 R21, RZ, RZ, UR8 ;  /* 0x00000008ff157e24 */ /* 0x000fe2000f8e00ff */
[----:B------:R-:W-:Y:S05]  /*4420*/  UMOV UR20, UR36 ;  /* 0x0000002400147c82 */ /* 0x000fea0008000000 */
[----:B-1----:R-:W1:Y:S01]  /*4430*/  @!P1 LDC R3, c[0x0][0xb0c] ;  /* 0x0002c300ff039b82 */ /* 0x002e620000000800 */
[----:B------:R-:W-:Y:S01]  /*4440*/  IMAD.U32 R20, RZ, RZ, UR9 ;  /* 0x00000009ff147e24 */ /* 0x000fe2000f8e00ff */
[----:B------:R-:W-:Y:S01]  /*4450*/  UPRMT UR8, UR37, 0x654, UR17 ;  /* 0x0000065425087896 */ /* 0x000fe20008000011 */
[----:B------:R-:W-:Y:S03]  /*4460*/  @!P4 R2UR UR15, R21 ;  /* 0x00000000150fc2ca */ /* 0x000fe600000e0000 */
[----:B------:R-:W-:Y:S01]  /*4470*/  @!P4 R2UR UR14, R20 ;  /* 0x00000000140ec2ca */ /* 0x000fe200000e0000 */
[----:B------:R-:W-:Y:S11]  /*4480*/  @!P4 IMAD.MOV.U32 R20, RZ, RZ, 0x2000 ;  /* 0x00002000ff14c424 */ /* 0x000ff600078e00ff */
[----:B------:R-:W-:Y:S01]  /*4490*/  @!UPT UIADD3 URZ, UPT, UPT, URZ, URZ, URZ ;  /* 0x000000fffffff290 */ /* 0x000fe2000fffe0ff */
[----:B------:R1:W-:Y:S01]  /*44a0*/  @!UP1 UTMALDG.3D [UR16], [UR14], desc[UR10] ;  /* 0x00000a100e0095b4 */ /* 0x0003e20008011000 */
[----:B------:R1:W-:Y:S02]  /*44b0*/  @!P4 SYNCS.ARRIVE.TRANS64.RED.A0TR RZ, [UR7+0x40], R20 ;  /* 0x00004014ffffc9a7 */ /* 0x0003e40008300407 */
[----:B-1----:R-:W-:Y:S01]  /*44c0*/  @!P1 ISETP.NE.AND P2, PT, R3, 0x1, PT ;  /* 0x000000010300980c */ /* 0x002fe20003f45270 */
[C---:B--2---:R-:W-:Y:S01]  /*44d0*/  @!P1 IMAD.HI.U32 R14, R13.reuse, R14, RZ ;  /* 0x0000000e0d0e9227 */ /* 0x044fe200078e00ff */
[----:B---3--:R-:W-:Y:S03]  /*44e0*/  @!P1 ISETP.NE.AND P0, PT, R10, 0x1, PT ;  /* 0x000000010a00980c */ /* 0x008fe60003f05270 */
[C---:B------:R-:W-:Y:S01]  /*44f0*/  @!P1 IMAD.HI.U32 R11, R8.reuse, R11, RZ ;  /* 0x0000000b080b9227 */ /* 0x040fe200078e00ff */
[----:B------:R-:W-:Y:S04]  /*4500*/  @!P1 SHF.R.U32.HI R14, RZ, R15, R14 ;  /* 0x0000000fff0e9219 */ /* 0x000fe8000001160e */
[----:B-----5:R-:W-:Y:S01]  /*4510*/  @!P1 SHF.R.U32.HI R9, RZ, R0, R11 ;  /* 0x00000000ff099219 */ /* 0x020fe2000001160b */
[----:B------:R-:W-:Y:S01]  /*4520*/  SYNCS.ARRIVE.TRANS64.RED.A1T0 RZ, [UR8], RZ ;  /* 0x000000ffffff79a7 */ /* 0x000fe20008100408 */
[----:B------:R-:W-:Y:S02]  /*4530*/  @!P1 SEL R14, R13, R14, !P2 ;  /* 0x0000000e0d0e9207 */ /* 0x000fe40005000000 */
[----:B------:R-:W-:Y:S01]  /*4540*/  @!P1 SEL R9, R8, R9, !P0 ;  /* 0x0000000908099207 */ /* 0x000fe20004000000 */
[----:B------:R-:W1:Y:S04]  /*4550*/  SYNCS.PHASECHK.TRANS64.TRYWAIT P5, [UR7+0x68], R12 ;  /* 0x0000680cff0075a7 */ /* 0x000e6800080a1107 */
[----:B------:R-:W-:Y:S02]  /*4560*/  @!P1 IMAD.IADD R0, R9, 0x1, -R14 ;  /* 0x0000000109009824 */ /* 0x000fe400078e0a0e */
[----:B------:R-:W-:Y:S02]  /*4570*/  @!P1 IMAD.IADD R9, R14, 0x1, -R9 ;  /* 0x000000010e099824 */ /* 0x000fe400078e0a09 */
[----:B------:R-:W-:Y:S02]  /*4580*/  @!P1 IMAD R13, R0, R3, R13 ;  /* 0x00000003000d9224 */ /* 0x000fe400078e020d */
[----:B------:R-:W-:Y:S01]  /*4590*/  @!P1 IMAD R8, R9, R10, R8 ;  /* 0x0000000a09089224 */ /* 0x000fe200078e0208 */
[----:B-1----:R-:W-:Y:S06]  /*45a0*/  @!P5 BRA `(.L_x_74) ;  /* 0x000000700054d947 */ /* 0x002fec0003800000 */
.L_x_155:
[----:B-1----:R-:W-:Y:S01]  /*45b0*/  @!P4 IADD3 R3, P0, PT, R32, 0x580, RZ ;  /* 0x000005802003c810 */ /* 0x002fe20007f1e0ff */
[----:B------:R-:W-:Y:S01]  /*45c0*/  VOTEU.ALL UP1, P4 ;  /* 0x0000000000ff7886 */ /* 0x000fe20002020000 */
[----:B------:R-:W-:Y:S01]  /*45d0*/  UMOV UR18, 0x0 ;  /* 0x0000000000127882 */ /* 0x000fe20000000000 */
[----:B------:R-:W-:Y:S01]  /*45e0*/  UMOV UR19, 0x10000000 ;  /* 0x1000000000137882 */ /* 0x000fe20000000000 */
[----:B------:R-:W-:Y:S01]  /*45f0*/  @!P4 R2UR UR9, R3 ;  /* 0x000000000309c2ca */ /* 0x000fe200000e0000 */
[----:B------:R-:W-:Y:S01]  /*4600*/  @!P4 IMAD.X R0, RZ, RZ, R33, P0 ;  /* 0x000000ffff00c224 */ /* 0x000fe200000e0621 */
[----:B------:R-:W-:Y:S01]  /*4610*/  @!UP1 UIADD3 UR10, UPT, UPT, UR34, 0xc0, URZ ;  /* 0x000000c0220a9890 */ /* 0x000fe2000fffe0ff */
[----:B------:R-:W-:Y:S01]  /*4620*/  ISETP.NE.AND P0, PT, R30, 0x2, PT ;  /* 0x000000021e00780c */ /* 0x000fe20003f05270 */
[----:B------:R-:W-:Y:S01]  /*4630*/  UMOV UR11, UR35 ;  /* 0x00000023000b7c82 */ /* 0x000fe20008000000 */
[----:B------:R-:W-:Y:S01]  /*4640*/  UMOV UR12, UR36 ;  /* 0x00000024000c7c82 */ /* 0x000fe20008000000 */
[----:B------:R-:W-:Y:S01]  /*4650*/  @!P4 R2UR UR8, R0 ;  /* 0x000000000008c2ca */ /* 0x000fe200000e0000 */
[----:B------:R-:W-:Y:S01]  /*4660*/  IMAD.IADD R20, R8, 0x1, R147 ;  /* 0x0000000108147824 */ /* 0x000fe200078e0293 */
[----:B------:R-:W-:Y:S01]  /*4670*/  @P3 R2UR UR36, R28 ;  /* 0x000000001c2432ca */ /* 0x000fe200000e0000 */
[----:B------:R-:W-:Y:S01]  /*4680*/  IMAD.IADD R21, R13, 0x1, R170 ;  /* 0x000000010d157824 */ /* 0x000fe200078e02aa */
[----:B------:R-:W-:Y:S02]  /*4690*/  SEL R0, RZ, 0x1, P0 ;  /* 0x00000001ff007807 */ /* 0x000fe40000000000 */
[----:B------:R-:W-:Y:S01]  /*46a0*/  LOP3.LUT R31, R31, 0x1, RZ, 0x3c, !PT ;  /* 0x000000011f1f7812 */ /* 0x000fe200078e3cff */
[----:B------:R-:W-:Y:S01]  /*46b0*/  IMAD.U32 R10, RZ, RZ, UR9 ;  /* 0x00000009ff0a7e24 */ /* 0x000fe2000f8e00ff */
[----:B------:R-:W-:Y:S01]  /*46c0*/  @!UP1 UIADD3 UR9, UPT, UPT, UR7, 0x48, URZ ;  /* 0x0000004807099890 */ /* 0x000fe2000fffe0ff */
[----:B------:R-:W-:Y:S02]  /*46d0*/  LOP3.LUT R29, R29, R0, RZ, 0x3c, !PT ;  /* 0x000000001d1d7212 */ /* 0x000fe400078e3cff */
[----:B------:R-:W-:Y:S02]  /*46e0*/  SEL R30, R30, RZ, P0 ;  /* 0x000000ff1e1e7207 */ /* 0x000fe40000000000 */
[----:B------:R-:W-:Y:S01]  /*46f0*/  IMAD.U32 R11, RZ, RZ, UR8 ;  /* 0x00000008ff0b7e24 */ /* 0x000fe2000f8e00ff */
[----:B------:R-:W-:Y:S01]  /*4700*/  @!P4 R2UR UR14, R10 ;  /* 0x000000000a0ec2ca */ /* 0x000fe200000e0000 */
[----:B------:R-:W-:Y:S01]  /*4710*/  @!UP1 UIADD3 UR8, UPT, UPT, UR7, 0x6200, URZ ;  /* 0x0000620007089890 */ /* 0x000fe2000fffe0ff */
[----:B------:R-:W-:Y:S02]  /*4720*/  VOTEU.ALL UP1, P4 ;  /* 0x0000000000ff7886 */ /* 0x000fe40002020000 */
[----:B------:R-:W-:Y:S11]  /*4730*/  @!P4 R2UR UR15, R11 ;  /* 0x000000000b0fc2ca */ /* 0x000ff600000e0000 */
[----:B------:R-:W-:Y:S02]  /*4740*/  @!UPT UIADD3 URZ, UPT, UPT, URZ, URZ, URZ ;  /* 0x000000fffffff290 */ /* 0x000fe4000fffe0ff */
[----:B------:R2:W-:Y:S01]  /*4750*/  @!UP1 UTMALDG.3D [UR8], [UR14], desc[UR18] ;  /* 0x000012080e0095b4 */ /* 0x0005e20008011000 */
[----:B------:R2:W-:Y:S01]  /*4760*/  @!P4 SYNCS.ARRIVE.TRANS64.RED.A0TR RZ, [UR7+0x48], R23 ;  /* 0x00004817ffffc9a7 */ /* 0x0005e20008300407 */
[----:B------:R-:W-:Y:S01]  /*4770*/  UPLOP3.LUT UP1, UPT, UPT, UPT, UPT, 0x80, 0x8 ;  /* 0x000000000008789c */ /* 0x000fe20003f2f070 */
[----:B------:R-:W-:Y:S01]  /*4780*/  SYNCS.ARRIVE.TRANS64.RED.A1T0 RZ, [UR13], RZ ;  /* 0x000000ffffff79a7 */ /* 0x000fe2000810040d */
[----:B------:R-:W-:Y:S09]  /*4790*/  @P3 BRA `(.L_x_75) ;  /* 0xfffffff000943947 */ /* 0x000ff2000383ffff */
[----:B------:R-:W-:-:S04]  /*47a0*/  SHF.L.U32 R3, R31, 0x1f, RZ ;  /* 0x0000001f1f037819 */ /* 0x000fc800000006ff */
[----:B------:R-:W1:Y:S02]  /*47b0*/  SYNCS.PHASECHK.TRANS64.TRYWAIT P0, [UR7+0x50], R3 ;  /* 0x00005003ff0075a7 */ /* 0x000e640008001107 */
[----:B-1----:R-:W-:Y:S05]  /*47c0*/  @!P0 BRA `(.L_x_76) ;  /* 0x0000006c00e48947 */ /* 0x002fea0003800000 */
.L_x_157:
[----:B------:R-:W3:Y:S02]  /*47d0*/  SYNCS.PHASECHK.TRANS64.TRYWAIT P0, [UR7+0x58], R3 ;  /* 0x00005803ff0075a7 */ /* 0x000ee40008001107 */
[----:B---3--:R-:W-:Y:S05]  /*47e0*/  @!P0 BRA `(.L_x_77) ;  /* 0x0000006c00f48947 */ /* 0x008fea0003800000 */
.L_x_159:
[----:B------:R-:W3:Y:S02]  /*47f0*/  SYNCS.PHASECHK.TRANS64.TRYWAIT P0, [UR7+0x60], R3 ;  /* 0x00006003ff0075a7 */ /* 0x000ee40008001107 */
[----:B---3--:R-:W-:Y:S05]  /*4800*/  @!P0 BRA `(.L_x_78) ;  /* 0x0000007000048947 */ /* 0x008fea0003800000 */
.L_x_161:
[----:B-1----:R-:W-:-:S07]  /*4810*/  MOV R0, UR7 ;  /* 0x0000000700007c02 */ /* 0x002fce0008000f00 */
.L_x_79:
[----:B-1----:R-:W-:-:S04]  /*4820*/  SHF.L.U32 R3, R31, 0x1f, RZ ;  /* 0x0000001f1f037819 */ /* 0x002fc800000006ff */
[----:B------:R1:W3:Y:S03]  /*4830*/  SYNCS.PHASECHK.TRANS64.TRYWAIT P0, [R0+URZ+0x68], R3 ;  /* 0x00006803000075a7 */ /* 0x0002e600080011ff */
[----:B---3--:R-:W-:Y:S05]  /*4840*/  @!P0 NANOSLEEP.SYNCS 0x989680 ;  /* 0x009896800000895d */ /* 0x008fea0003900000 */
[----:B------:R-:W3:Y:S02]  /*4850*/  @!P0 SYNCS.PHASECHK.TRANS64 P0, [R0+URZ+0x68], R3 ;  /* 0x00006803000085a7 */ /* 0x000ee400080010ff */
[----:B--23--:R-:W-:Y:S05]  /*4860*/  @P0 EXIT ;  /* 0x000000000000094d */ /* 0x00cfea0003800000 */
[----:B------:R-:W-:Y:S05]  /*4870*/  BRA `(.L_x_79) ;  /* 0xfffffffc00e87947 */ /* 0x000fea000383ffff */
.L_x_64:
[----:B------:R-:W-:-:S06]  /*4880*/  UISETP.GE.AND UP1, UPT, UR8, 0x4, UPT ;  /* 0x000000040800788c */ /* 0x000fcc000bf26270 */
[----:B------:R-:W-:-:S13]  /*4890*/  PLOP3.LUT P0, PT, PT, PT, UP1, 0x80, 0x8 ;  /* 0x000000000008781c */ /* 0x000fda0003f0f018 */
[----:B------:R-:W-:Y:S05]  /*48a0*/  @!P0 EXIT ;  /* 0x000000000000894d */ /* 0x000fea0003800000 */
[----:B------:R-:W-:Y:S01]  /*48b0*/  BAR.SYNC.DEFER_BLOCKING 0x6, 0xa0 ;  /* 0x0182800000007b1d */ /* 0x000fe20000010000 */
[C---:B------:R-:W-:Y:S01]  /*48c0*/  IMAD.SHL.U32 R3, R185.reuse, 0x40, RZ ;  /* 0x00000040b9037824 */ /* 0x040fe200078e00ff */
[C---:B------:R-:W-:Y:S01]  /*48d0*/  LOP3.LUT R189, R185.reuse, 0x60, RZ, 0xc0, !PT ;  /* 0x00000060b9bd7812 */ /* 0x040fe200078ec0ff */
[C---:B------:R-:W-:Y:S01]  /*48e0*/  IMAD.SHL.U32 R172, R185.reuse, 0x8, RZ ;  /* 0x00000008b9ac7824 */ /* 0x040fe200078e00ff */
[C---:B------:R-:W-:Y:S01]  /*48f0*/  LOP3.LUT R187, R185.reuse, 0x2, RZ, 0xc0, !PT ;  /* 0x00000002b9bb7812 */ /* 0x040fe200078ec0ff */
[----:B------:R-:W-:Y:S01]  /*4900*/  IMAD.U32 R79, R185, 0x10000, RZ ;  /* 0x00010000b94f7824 */ /* 0x000fe200078e00ff */
[----:B------:R-:W-:Y:S02]  /*4910*/  UMOV UR49, 0x400 ;  /* 0x0000040000317882 */ /* 0x000fe40000000000 */
[----:B------:R-:W1:Y:S01]  /*4920*/  LDC R177, c[0x0][0x370] ;  /* 0x0000dc00ffb17b82 */ /* 0x000e620000000800 */
[----:B------:R-:W-:Y:S01]  /*4930*/  ULEA UR49, UR37, UR49, 0x18 ;  /* 0x0000003125317291 */ /* 0x000fe2000f8ec0ff */
[----:B------:R-:W-:Y:S01]  /*4940*/  LOP3.LUT R5, R3, 0x180, RZ, 0xc0, !PT ;  /* 0x0000018003057812 */ /* 0x000fe200078ec0ff */
[----:B------:R-:W-:Y:S01]  /*4950*/  HFMA2 R191, -RZ, RZ, 0, 0 ;  /* 0x00000000ffbf7431 */ /* 0x000fe200000001ff */
[----:B------:R-:W-:Y:S01]  /*4960*/  LOP3.LUT R79, R79, 0x600000, RZ, 0xc0, !PT ;  /* 0x006000004f4f7812 */ /* 0x000fe200078ec0ff */
[----:B------:R-:W-:Y:S01]  /*4970*/  UIADD3 UR4, UPT, UPT, UR49, 0x8200, URZ ;  /* 0x0000820031047890 */ /* 0x000fe2000fffe0ff */
[----:B------:R-:W-:Y:S01]  /*4980*/  LOP3.LUT R172, R5, 0x30, R172, 0xf8, !PT ;  /* 0x0000003005ac7812 */ /* 0x000fe200078ef8ac */
[----:B------:R-:W-:Y:S01]  /*4990*/  IMAD.MOV.U32 R76, RZ, RZ, RZ ;  /* 0x000000ffff4c7224 */ /* 0x000fe200078e00ff */
[----:B------:R-:W2:Y:S01]  /*49a0*/  LDC R74, c[0x0][0xb0c] ;  /* 0x0002c300ff4a7b82 */ /* 0x000ea20000000800 */
[----:B------:R-:W-:-:S02]  /*49b0*/  LOP3.LUT R185, R185, 0x4, RZ, 0xc0, !PT ;  /* 0x00000004b9b97812 */ /* 0x000fc400078ec0ff */
[----:B------:R-:W-:Y:S02]  /*49c0*/  CS2R R182, SRZ ;  /* 0x0000000000b67805 */ /* 0x000fe4000001ff00 */
[----:B------:R-:W-:Y:S02]  /*49d0*/  LOP3.LUT R172, R172, 0x1e40, R3, 0xf8, !PT ;  /* 0x00001e40acac7812 */ /* 0x000fe400078ef803 */
[----:B------:R-:W-:Y:S02]  /*49e0*/  CS2R R180, SRZ ;  /* 0x0000000000b47805 */ /* 0x000fe4000001ff00 */
[----:B------:R-:W-:Y:S01]  /*49f0*/  IADD3 R184, PT, PT, -R185, 0x2, RZ ;  /* 0x00000002b9b87810 */ /* 0x000fe20007ffe1ff */
[----:B------:R-:W-:Y:S01]  /*4a00*/  IMAD.MOV R176, RZ, RZ, -R187 ;  /* 0x000000ffffb07224 */ /* 0x000fe200078e0abb */
[----:B------:R-:W-:Y:S01]  /*4a10*/  MOV R188, UR4 ;  /* 0x0000000400bc7c02 */ /* 0x000fe20008000f00 */
[----:B------:R-:W4:Y:S01]  /*4a20*/  LDC R174, c[0x0][0xb20] ;  /* 0x0002c800ffae7b82 */ /* 0x000f220000000800 */
[----:B------:R-:W3:Y:S01]  /*4a30*/  LDS R0, [UR49+0x110] ;  /* 0x00011031ff007984 */ /* 0x000ee20008000800 */
[----:B------:R-:W-:Y:S01]  /*4a40*/  VIADD R186, R172, UR49 ;  /* 0x00000031acba7c36 */ /* 0x000fe20008000000 */
[----:B------:R-:W1:Y:S01]  /*4a50*/  LDCU.64 UR52, c[0x0][0x348] ;  /* 0x00006900ff3477ac */ /* 0x000e620008000a00 */
[----:B------:R-:W-:-:S02]  /*4a60*/  IMAD.MOV R175, RZ, RZ, -R185 ;  /* 0x000000ffffaf7224 */ /* 0x000fc400078e0ab9 */
[----:B------:R-:W-:Y:S01]  /*4a70*/  VIADD R186, R186, 0x200 ;  /* 0x00000200baba7836 */ /* 0x000fe20000000000 */
[----:B------:R-:W1:Y:S01]  /*4a80*/  LDCU.64 UR38, c[0x0][0x888] ;  /* 0x00011100ff2677ac */ /* 0x000e620008000a00 */
[----:B------:R-:W1:Y:S01]  /*4a90*/  LDC R73, c[0x0][0xb30] ;  /* 0x0002cc00ff497b82 */ /* 0x000e620000000800 */
[----:B------:R-:W1:Y:S01]  /*4aa0*/  LDCU.64 UR44, c[0x0][0x890] ;  /* 0x00011200ff2c77ac */ /* 0x000e620008000a00 */
[----:B------:R-:W-:-:S06]  /*4ab0*/  UIADD3 UR48, UPT, UPT, UR49, 0x200, URZ ;  /* 0x0000020031307890 */ /* 0x000fcc000fffe0ff */
[----:B------:R-:W1:Y:S08]  /*4ac0*/  LDC.64 R168, c[0x0][0xb10] ;  /* 0x0002c400ffa87b82 */ /* 0x000e700000000a00 */
[----:B------:R-:W1:Y:S08]  /*4ad0*/  LDC.64 R70, c[0x0][0xb18] ;  /* 0x0002c600ff467b82 */ /* 0x000e700000000a00 */
[----:B------:R-:W1:Y:S08]  /*4ae0*/  LDC.64 R68, c[0x0][0xb28] ;  /* 0x0002ca00ff447b82 */ /* 0x000e700000000a00 */
[----:B------:R-:W1:Y:S01]  /*4af0*/  LDC.64 R166, c[0x0][0x8b0] ;  /* 0x00022c00ffa67b82 */ /* 0x000e620000000a00 */
[----:B---3--:R-:W-:-:S07]  /*4b00*/  IMAD.IADD R79, R0, 0x1, R79 ;  /* 0x00000001004f7824 */ /* 0x008fce00078e024f */
[----:B------:R-:W3:Y:S08]  /*4b10*/  LDC.64 R164, c[0x0][0x8a8] ;  /* 0x00022a00ffa47b82 */ /* 0x000ef00000000a00 */
[----:B--2-4-:R-:W1:Y:S02]  /*4b20*/  LDC R178, c[0x0][0x374] ;  /* 0x0000dd00ffb27b82 */ /* 0x014e640000000800 */
.L_x_124:
[C---:B------:R-:W-:Y:S02]  /*4b30*/  LEA R0, R191.reuse, UR49, 0x3 ;  /* 0x00000031bf007c11 */ /* 0x040fe4000f8e18ff */
[----:B------:R-:W-:Y:S02]  /*4b40*/  SHF.L.U32 R3, R182, 0x1f, RZ ;  /* 0x0000001fb6037819 */ /* 0x000fe400000006ff */
[----:B------:R-:W-:Y:S02]  /*4b50*/  LEA R16, R191, UR49, 0x4 ;  /* 0x00000031bf107c11 */ /* 0x000fe4000f8e20ff */
[----:B------:R-:W2:Y:S02]  /*4b60*/  SYNCS.PHASECHK.TRANS64.TRYWAIT P0, [R0+URZ+0x80], R3 ;  /* 0x00008003000075a7 */ /* 0x000ea400080011ff */
[----:B-12---:R-:W-:Y:S05]  /*4b70*/  @!P0 BRA `(.L_x_80) ;  /* 0x0000006c00408947 */ /* 0x006fea0003800000 */
.L_x_162:
[----:B------:R-:W4:Y:S01]  /*4b80*/  LDC.64 R12, c[0x0][0xb10] ;  /* 0x0002c400ff0c7b82 */ /* 0x000f220000000a00 */
[----:B------:R-:W3:Y:S01]  /*4b90*/  LDS.128 R16, [R16+0xf0] ;  /* 0x0000f00010107984 */ /* 0x000ee20000000c00 */
[----:B-1----:R-:W-:Y:S01]  /*4ba0*/  ISETP.NE.AND P1, PT, R73, 0x1, PT ;  /* 0x000000014900780c */ /* 0x002fe20003f25270 */
[----:B--2---:R-:W-:Y:S01]  /*4bb0*/  VIADD R0, R0, 0x90 ;  /* 0x0000009000007836 */ /* 0x004fe20000000000 */
[----:B------:R-:W-:Y:S04]  /*4bc0*/  ISETP.GE.AND P0, PT, R72, 0x1, PT ;  /* 0x000000014800780c */ /* 0x000fe80003f06270 */
[----:B------:R-:W1:Y:S01]  /*4bd0*/  LDC.64 R10, c[0x0][0xb18] ;  /* 0x0002c600ff0a7b82 */ /* 0x000e620000000a00 */
[----:B------:R-:W-:Y:S01]  /*4be0*/  PRMT R0, RZ, 0x654, R0 ;  /* 0x00000654ff007816 */ /* 0x000fe20000000000 */
[----:B------:R-:W-:Y:S01]  /*4bf0*/  @!PT LDS RZ, [RZ] ;  /* 0x00000000fffff984 */ /* 0x000fe20000000800 */
[----:B------:R-:W-:Y:S01]  /*4c00*/  @!PT LDS RZ, [RZ] ;  /* 0x00000000fffff984 */ /* 0x000fe20000000800 */
[----:B------:R-:W-:Y:S01]  /*4c10*/  @!PT LDS RZ, [RZ] ;  /* 0x00000000fffff984 */ /* 0x000fe20000000800 */
[----:B------:R-:W-:Y:S01]  /*4c20*/  @!PT LDS RZ, [RZ] ;  /* 0x00000000fffff984 */ /* 0x000fe20000000800 */
[----:B------:R2:W-:Y:S06]  /*4c30*/  MEMBAR.ALL.CTA ;  /* 0x0000000000007992 */ /* 0x0005ec0000008000 */
[----:B--2---:R-:W2:Y:S01]  /*4c40*/  FENCE.VIEW.ASYNC.S ;  /* 0x00000000000073c6 */ /* 0x004ea20000000000 */
[----:B------:R-:W1:Y:S08]  /*4c50*/  @!P1 LDC R14, c[0x0][0xb20] ;  /* 0x0002c800ff0e9b82 */ /* 0x000e700000000800 */
[----:B------:R-:W1:Y:S01]  /*4c60*/  @!P1 LDC R9, c[0x0][0xb0c] ;  /* 0x0002c300ff099b82 */ /* 0x000e620000000800 */
[----:B--2---:R2:W-:Y:S01]  /*4c70*/  SYNCS.ARRIVE.TRANS64.RED.A1T0 RZ, [R0+URZ], RZ ;  /* 0x000000ff00ff79a7 */ /* 0x0045e200081004ff */
[----:B---3--:R-:W-:Y:S04]  /*4c80*/  LOP3.LUT P4, RZ, R18, 0x1, RZ, 0xc0, !PT ;  /* 0x0000000112ff7812 */ /* 0x008fe8000788c0ff */
[----:B------:R-:W-:Y:S09]  /*4c90*/  P2R R190, PR, RZ, 0x10 ;  /* 0x00000010ffbe7803 */ /* 0x000ff20000000000 */
[----:B------:R-:W-:Y:S02]  /*4ca0*/  @P4 MOV R77, R16 ;  /* 0x00000010004d4202 */ /* 0x000fe40000000f00 */
[----:B------:R-:W-:Y:S01]  /*4cb0*/  @P4 LOP3.LUT R75, R17, 0xffff, RZ, 0xc0, !PT ;  /* 0x0000ffff114b4812 */ /* 0x000fe200078ec0ff */
[----:B--2-4-:R-:W-:Y:S06]  /*4cc0*/  @!P0 BRA `(.L_x_81) ;  /* 0x0000000000a48947 */ /* 0x014fec0003800000 */
[----:B------:R-:W-:Y:S01]  /*4cd0*/  IMAD.HI.U32 R23, R178, R71, RZ ;  /* 0x00000047b2177227 */ /* 0x000fe200078e00ff */
[----:B------:R-:W-:Y:S02]  /*4ce0*/  ISETP.NE.AND P0, PT, R70, 0x1, PT ;  /* 0x000000014600780c */ /* 0x000fe40003f05270 */
[----:B------:R-:W-:Y:S01]  /*4cf0*/  ISETP.NE.AND P2, PT, R72, 0x1, PT ;  /* 0x000000014800780c */ /* 0x000fe20003f45270 */
[----:B------:R-:W-:Y:S01]  /*4d00*/  IMAD.HI.U32 R22, R177, R168, RZ ;  /* 0x000000a8b1167227 */ /* 0x000fe200078e00ff */
[----:B------:R-:W-:Y:S02]  /*4d10*/  SHF.R.U32.HI R23, RZ, R174, R23 ;  /* 0x000000aeff177219 */ /* 0x000fe40000011617 */
[----:B------:R-:W-:Y:S01]  /*4d20*/  ISETP.NE.AND P3, PT, R74, 0x1, PT ;  /* 0x000000014a00780c */ /* 0x000fe20003f65270 */
[----:B------:R-:W-:Y:S01]  /*4d30*/  IMAD.HI.U32 R26, R77, R168, RZ ;  /* 0x000000a84d1a7227 */ /* 0x000fe200078e00ff */
[----:B------:R-:W-:Y:S02]  /*4d40*/  SHF.R.U32.HI R22, RZ, R169, R22 ;  /* 0x000000a9ff167219 */ /* 0x000fe40000011616 */
[----:B------:R-:W-:Y:S01]  /*4d50*/  SEL R3, R178, R23, !P0 ;  /* 0x00000017b2037207 */ /* 0x000fe20004000000 */
[----:B------:R-:W-:Y:S01]  /*4d60*/  IMAD.HI.U32 R23, R75, R71, RZ ;  /* 0x000000474b177227 */ /* 0x000fe200078e00ff */
[----:B------:R-:W-:Y:S02]  /*4d70*/  SEL R7, R177, R22, !P3 ;  /* 0x00000016b1077207 */ /* 0x000fe40005800000 */
[----:B------:R-:W-:Y:S01]  /*4d80*/  SHF.R.U32.HI R26, RZ, R169, R26 ;  /* 0x000000a9ff1a7219 */ /* 0x000fe2000001161a */
[-C--:B------:R-:W-:Y:S04]  /*4d90*/  IMAD.HI.U32 R22, R3, R68.reuse, RZ ;  /* 0x0000004403167227 */ /* 0x080fe800078e00ff */
[----:B------:R-:W-:Y:S01]  /*4da0*/  IMAD.HI.U32 R24, R7, R68, RZ ;  /* 0x0000004407187227 */ /* 0x000fe200078e00ff */
[-C--:B------:R-:W-:Y:S02]  /*4db0*/  @P2 SHF.R.U32.HI R3, RZ, R69.reuse, R22 ;  /* 0x00000045ff032219 */ /* 0x080fe40000011616 */
[----:B------:R-:W-:Y:S02]  /*4dc0*/  SHF.R.U32.HI R22, RZ, R174, R23 ;  /* 0x000000aeff167219 */ /* 0x000fe40000011617 */
[----:B------:R-:W-:Y:S01]  /*4dd0*/  @P2 SHF.R.U32.HI R7, RZ, R69, R24 ;  /* 0x00000045ff072219 */ /* 0x000fe20000011618 */
[C---:B------:R-:W-:Y:S01]  /*4de0*/  IMAD R2, R72.reuse, R3, RZ ;  /* 0x0000000348027224 */ /* 0x040fe200078e02ff */
[----:B------:R-:W-:Y:S02]  /*4df0*/  SEL R5, R75, R22, !P0 ;  /* 0x000000164b057207 */ /* 0x000fe40004000000 */
[----:B------:R-:W-:Y:S01]  /*4e00*/  SEL R3, R77, R26, !P3 ;  /* 0x0000001a4d037207 */ /* 0x000fe20005800000 */
[----:B------:R-:W-:Y:S01]  /*4e10*/  IMAD R4, R72, R7, RZ ;  /* 0x0000000748047224 */ /* 0x000fe200078e02ff */
[C---:B------:R-:W-:Y:S01]  /*4e20*/  ISETP.GE.AND P0, PT, R5.reuse, R2, PT ;  /* 0x000000020500720c */ /* 0x040fe20003f06270 */
[----:B------:R-:W-:Y:S03]  /*4e30*/  IMAD.HI.U32 R6, R5, R68, RZ ;  /* 0x0000004405067227 */ /* 0x000fe600078e00ff */
[----:B------:R-:W-:Y:S01]  /*4e40*/  ISETP.GE.OR P0, PT, R3, R4, P0 ;  /* 0x000000040300720c */ /* 0x000fe20000706670 */
[----:B------:R-:W-:Y:S01]  /*4e50*/  IMAD.MOV R4, RZ, RZ, -R3 ;  /* 0x000000ffff047224 */ /* 0x000fe200078e0a03 */
[-C--:B------:R-:W-:Y:S03]  /*4e60*/  SHF.R.U32.HI R6, RZ, R69.reuse, R6 ;  /* 0x00000045ff067219 */ /* 0x080fe60000011606 */
[----:B------:R-:W-:Y:S01]  /*4e70*/  IMAD R77, R74, R4, R77 ;  /* 0x000000044a4d7224 */ /* 0x000fe200078e024d */
[----:B------:R-:W-:Y:S05]  /*4e80*/  SEL R15, R5, R6, !P2 ;  /* 0x00000006050f7207 */ /* 0x000fea0005000000 */
[----:B------:R-:W-:Y:S02]  /*4e90*/  IMAD.MOV R6, RZ, RZ, -R15 ;  /* 0x000000ffff067224 */ /* 0x000fe400078e0a0f */
[C---:B------:R-:W-:Y:S04]  /*4ea0*/  @!P0 IMAD.HI.U32 R2, R3.reuse, R68, RZ ;  /* 0x0000004403028227 */ /* 0x040fe800078e00ff */
[----:B------:R-:W-:Y:S01]  /*4eb0*/  IMAD R6, R72, R6, R5 ;  /* 0x0000000648067224 */ /* 0x000fe200078e0205 */
[----:B------:R-:W-:Y:S04]  /*4ec0*/  @!P0 SHF.R.U32.HI R2, RZ, R69, R2 ;  /* 0x00000045ff028219 */ /* 0x000fe80000011602 */
[----:B------:R-:W-:Y:S02]  /*4ed0*/  @!P0 SEL R0, R3, R2, !P2 ;  /* 0x0000000203008207 */ /* 0x000fe40005000000 */
[----:B------:R-:W-:Y:S02]  /*4ee0*/  IADD3 R2, PT, PT, -R5, RZ, RZ ;  /* 0x000000ff05027210 */ /* 0x000fe40007ffe1ff */
[----:B------:R-:W-:Y:S01]  /*4ef0*/  @!P0 IADD3 R8, PT, PT, R15, -R0, RZ ;  /* 0x800000000f088210 */ /* 0x000fe20007ffe0ff */
[----:B------:R-:W-:Y:S02]  /*4f00*/  @!P0 IMAD R0, R7, R6, R0 ;  /* 0x0000000607008224 */ /* 0x000fe400078e0200 */
[----:B------:R-:W-:Y:S02]  /*4f10*/  IMAD R75, R70, R2, R75 ;  /* 0x00000002464b7224 */ /* 0x000fe400078e024b */
[----:B------:R-:W-:Y:S02]  /*4f20*/  @!P0 IMAD R5, R8, R72, R3 ;  /* 0x0000004808058224 */ /* 0x000fe400078e0203 */
[----:B------:R-:W-:Y:S04]  /*4f30*/  @!P0 IMAD.MOV.U32 R3, RZ, RZ, R0 ;  /* 0x000000ffff038224 */ /* 0x000fe800078e0000 */
[----:B------:R-:W-:Y:S02]  /*4f40*/  IMAD R77, R3, R74, R77 ;  /* 0x0000004a034d7224 */ /* 0x000fe400078e024d */
[----:B------:R-:W-:Y:S07]  /*4f50*/  IMAD R75, R5, R70, R75 ;  /* 0x00000046054b7224 */ /* 0x000fee00078e024b */
.L_x_81:
[----:B-1----:R-:W-:Y:S01]  /*4f60*/  @!P1 ISETP.NE.AND P0, PT, R10, 0x1, PT ;  /* 0x000000010a00980c */ /* 0x002fe20003f05270 */
[----:B------:R-:W-:Y:S01]  /*4f70*/  @!P1 IMAD.HI.U32 R0, R77, R12, RZ ;  /* 0x0000000c4d009227 */ /* 0x000fe200078e00ff */
[----:B------:R-:W-:Y:S01]  /*4f80*/  @!P1 ISETP.NE.AND P2, PT, R9, 0x1, PT ;  /* 0x000000010900980c */ /* 0x000fe20003f45270 */
[----:B------:R-:W-:Y:S01]  /*4f90*/  ULOP3.LUT UP0, URZ, UR48, 0x1b0, URZ, 0xc0, !UPT ;  /* 0x000001b030ff7892 */ /* 0x000fe2000f80c0ff */
[----:B------:R-:W-:Y:S01]  /*4fa0*/  R2UR UR42, R21 ;  /* 0x00000000152a72ca */ /* 0x000fe200000e0000 */
[----:B------:R-:W-:Y:S01]  /*4fb0*/  @!P1 IMAD.HI.U32 R3, R75, R11, RZ ;  /* 0x0000000b4b039227 */ /* 0x000fe200078e00ff */
[----:B------:R-:W-:Y:S02]  /*4fc0*/  @!P1 SHF.R.U32.HI R0, RZ, R13, R0 ;  /* 0x0000000dff009219 */ /* 0x000fe40000011600 */
[----:B------:R-:W-:Y:S01]  /*4fd0*/  R2UR UR41, R20 ;  /* 0x00000000142972ca */ /* 0x000fe200000e0000 */
[----:B------:R-:W-:Y:S01]  /*4fe0*/  VIADD R191, R191, 0x1 ;  /* 0x00000001bfbf7836 */ /* 0x000fe20000000000 */
[----:B------:R-:W-:Y:S02]  /*4ff0*/  @!P1 SHF.R.U32.HI R2, RZ, R14, R3 ;  /* 0x0000000eff029219 */ /* 0x000fe40000011603 */
[----:B------:R-:W-:Y:S02]  /*5000*/  @!P1 SEL R3, R77, R0, !P2 ;  /* 0x000000004d039207 */ /* 0x000fe40005000000 */
[----:B------:R-:W-:Y:S02]  /*5010*/  @!P1 SEL R2, R75, R2, !P0 ;  /* 0x000000024b029207 */ /* 0x000fe40004000000 */
[----:B------:R-:W-:Y:S01]  /*5020*/  @P4 SHF.R.U32.HI R179, RZ, 0x10, R17 ;  /* 0x00000010ffb34819 */ /* 0x000fe20000011611 */
[----:B------:R-:W-:Y:S02]  /*5030*/  USHF.L.U32 UR42, UR42, 0x7, URZ ;  /* 0x000000072a2a7899 */ /* 0x000fe400080006ff */
[----:B------:R-:W-:Y:S02]  /*5040*/  @!P1 IMAD.IADD R0, R2, 0x1, -R3 ;  /* 0x0000000102009824 */ /* 0x000fe400078e0a03 */
[----:B------:R-:W-:Y:S01]  /*5050*/  @!P1 IMAD.IADD R2, R3, 0x1, -R2 ;  /* 0x0000000103029824 */ /* 0x000fe200078e0a02 */
[----:B------:R-:W-:Y:S01]  /*5060*/  USHF.L.U32 UR41, UR41, 0x8, URZ ;  /* 0x0000000829297899 */ /* 0x000fe200080006ff */
[----:B------:R-:W-:Y:S02]  /*5070*/  @!P1 IMAD R77, R0, R9, R77 ;  /* 0x00000009004d9224 */ /* 0x000fe400078e024d */
[----:B------:R-:W-:Y:S01]  /*5080*/  @!P1 IMAD R75, R2, R10, R75 ;  /* 0x0000000a024b9224 */ /* 0x000fe200078e024b */
[----:B------:R-:W-:Y:S08]  /*5090*/  BRA.U !UP0, `(.L_x_82) ;  /* 0x0000000108407547 */ /* 0x000ff0000b800000 */
[----:B------:R-:W1:Y:S01]  /*50a0*/  LDCU.64 UR8, c[0x4][0x88] ;  /* 0x01001100ff0877ac */ /* 0x000e620008000a00 */
[----:B------:R-:W-:Y:S01]  /*50b0*/  MOV R3, 0x0 ;  /* 0x0000000000037802 */ /* 0x000fe20000000f00 */
[----:B------:R-:W-:Y:S02]  /*50c0*/  HFMA2 R12, -RZ, RZ, 0, 5.9604644775390625e-08 ;  /* 0x00000001ff0c7431 */ /* 0x000fe400000001ff */
[----:B------:R-:W-:Y:S02]  /*50d0*/  IMAD.MOV.U32 R8, RZ, RZ, 0x70 ;  /* 0x00000070ff087424 */ /* 0x000fe400078e00ff */
[----:B------:R-:W-:Y:S01]  /*50e0*/  IMAD.MOV.U32 R13, RZ, RZ, RZ ;  /* 0x000000ffff0d7224 */ /* 0x000fe200078e00ff */
[----:B------:R-:W2:Y:S01]  /*50f0*/  LDCU.64 UR6, c[0x4][0x90] ;  /* 0x01001200ff0677ac */ /* 0x000ea20008000a00 */
[----:B------:R-:W3:Y:S01]  /*5100*/  LDC.64 R2, c[0x4][R3] ;  /* 0x0100000003027b82 */ /* 0x000ee20000000a00 */
[----:B------:R-:W4:Y:S01]  /*5110*/  LDCU.64 UR4, c[0x4][0x8] ;  /* 0x01000100ff0477ac */ /* 0x000f220008000a00 */
[----:B-1----:R-:W-:Y:S01]  /*5120*/  MOV R5, UR9 ;  /* 0x0000000900057c02 */ /* 0x002fe20008000f00 */
[----:B------:R-:W-:Y:S01]  /*5130*/  IMAD.U32 R4, RZ, RZ, UR8 ;  /* 0x00000008ff047e24 */ /* 0x000fe2000f8e00ff */
[----:B--2---:R-:W-:Y:S01]  /*5140*/  MOV R7, UR7 ;  /* 0x0000000700077c02 */ /* 0x004fe20008000f00 */
[----:B------:R-:W-:Y:S01]  /*5150*/  IMAD.U32 R6, RZ, RZ, UR6 ;  /* 0x00000006ff067e24 */ /* 0x000fe2000f8e00ff */
[----:B----4-:R-:W-:Y:S01]  /*5160*/  MOV R11, UR5 ;  /* 0x00000005000b7c02 */ /* 0x010fe20008000f00 */
[----:B------:R-:W-:Y:S02]  /*5170*/  IMAD.U32 R10, RZ, RZ, UR4 ;  /* 0x00000004ff0a7e24 */ /* 0x000fe4000f8e00ff */
[----:B------:R-:W-:Y:S07]  /*5180*/  LEPC R20, `(.L_x_82) ;  /* 0x000000001014794e */ /* 0x000fee0000000000 */
[----:B---3-5:R-:W-:Y:S05]  /*5190*/  CALL.ABS.NOINC R2 ;  /* 0x0000000002007343 */ /* 0x028fea0003c00000 */
.L_x_82:
[----:B------:R-:W-:Y:S01]  /*51a0*/  LOP3.LUT P0, RZ, R188, 0x1b0, RZ, 0xc0, !PT ;  /* 0x000001b0bcff7812 */ /* 0x000fe2000780c0ff */
[----:B------:R-:W-:Y:S11]  /*51b0*/  BSSY.RECONVERGENT B6, `(.L_x_83) ;  /* 0x0000013000067945 */ /* 0x000ff60003800200 */
[----:B------:R-:W-:Y:S01]  /*51c0*/  @!UPT UIADD3 URZ, UPT, UPT, URZ, URZ, URZ ;  /* 0x000000fffffff290 */ /* 0x000fe2000fffe0ff */
[----:B------:R-:W-:Y:S05]  /*51d0*/  @!P0 BRA `(.L_x_84) ;  /* 0x0000000000408947 */ /* 0x000fea0003800000 */
        /* <DEDUP_REMOVED lines=16> */
.L_x_84:
[----:B------:R-:W-:Y:S05]  /*52e0*/  BSYNC.RECONVERGENT B6 ;  /* 0x0000000000067941 */ /* 0x000fea0003800200 */
.L_x_83:
[----:B------:R-:W-:Y:S01]  /*52f0*/  ISETP.NE.U32.AND P4, PT, R166, RZ, PT ;  /* 0x000000ffa600720c */ /* 0x000fe20003f85070 */
[----:B------:R-:W-:Y:S01]  /*5300*/  UISETP.NE.AND UP2, UPT, UR50, URZ, UPT ;  /* 0x000000ff3200728c */ /* 0x000fe2000bf45270 */
[----:B------:R-:W-:Y:S01]  /*5310*/  ISETP.NE.U32.AND P2, PT, RZ, UR38, PT ;  /* 0x00000026ff007c0c */ /* 0x000fe2000bf45070 */
[----:B------:R-:W-:Y:S01]  /*5320*/  UISETP.NE.U32.AND UP1, UPT, UR44, URZ, UPT ;  /* 0x000000ff2c00728c */ /* 0x000fe2000bf25070 */
[----:B------:R-:W-:Y:S01]  /*5330*/  ISETP.NE.AND.EX P4, PT, R167, RZ, PT, P4 ;  /* 0x000000ffa700720c */ /* 0x000fe20003f85340 */
[----:B------:R-:W-:Y:S01]  /*5340*/  UPLOP3.LUT UP0, UPT, UPT, UPT, UPT, 0x40, 0x4 ;  /* 0x000000000004789c */ /* 0x000fe20003f0e870 */
[----:B------:R-:W-:Y:S01]  /*5350*/  ISETP.NE.AND.EX P2, PT, RZ, UR39, PT, P2 ;  /* 0x00000027ff007c0c */ /* 0x000fe2000bf45320 */
[----:B------:R-:W-:Y:S01]  /*5360*/  UISETP.NE.AND.EX UP1, UPT, UR45, URZ, UPT, UP1 ;  /* 0x000000ff2d00728c */ /* 0x000fe2000bf25310 */
[----:B------:R-:W-:Y:S04]  /*5370*/  PLOP3.LUT P1, PT, PT, PT, UP2, 0x80, 0x8 ;  /* 0x000000000008781c */ /* 0x000fe80003f2f028 */
[----:B------:R-:W-:Y:S06]  /*5380*/  @UP2 UPLOP3.LUT UP0, UPT, UPT, UPT, UP1, 0x80, 0x8 ;  /* 0x000000000008289c */ /* 0x000fec0003f0f010 */
[----:B------:R-:W-:Y:S01]  /*5390*/  PLOP3.LUT P0, PT, PT, PT, UP0, 0x80, 0x8 ;  /* 0x000000000008781c */ /* 0x000fe20003f0f008 */
[----:B------:R-:W-:Y:S01]  /*53a0*/  @!UPT UIADD3 URZ, UPT, UPT, URZ, URZ, URZ ;  /* 0x000000fffffff290 */ /* 0x000fe2000fffe0ff */
[----:B------:R-:W-:Y:S11]  /*53b0*/  BRA.U !UP1, `(.L_x_85) ;  /* 0x0000000109387547 */ /* 0x000ff6000b800000 */
[----:B------:R-:W-:Y:S01]  /*53c0*/  UISETP.NE.U32.AND UP0, UPT, UR38, URZ, UPT ;  /* 0x000000ff2600728c */ /* 0x000fe2000bf05070 */
[----:B------:R-:W-:Y:S02]  /*53d0*/  HFMA2 R0, -RZ, RZ, 0, 5.9604644775390625e-08 ;  /* 0x00000001ff007431 */ /* 0x000fe400000001ff */
[----:B------:R-:W-:Y:S01]  /*53e0*/  IMAD.MOV.U32 R171, RZ, RZ, 0x1 ;  /* 0x00000001ffab7424 */ /* 0x000fe200078e00ff */
[----:B------:R-:W-:Y:S06]  /*53f0*/  UISETP.NE.AND.EX UP0, UPT, UR39, URZ, UPT, UP0 ;  /* 0x000000ff2700728c */ /* 0x000fec000bf05300 */
[----:B------:R-:W-:Y:S05]  /*5400*/  PLOP3.LUT P3, PT, PT, PT, UP0, 0x80, 0x8 ;  /* 0x000000000008781c */ /* 0x000fea0003f6f008 */
[----:B------:R-:W1:Y:S01]  /*5410*/  @UP0 LDCU.64 UR6, c[0x0][0x888] ;  /* 0x00011100ff0607ac */ /* 0x000e620008000a00 */
[----:B------:R-:W-:Y:S07]  /*5420*/  @UP0 UIMAD UR4, UR36, UR44, URZ ;  /* 0x0000002c240402a4 */ /* 0x000fee000f8e02ff */
[----:B------:R-:W-:Y:S01]  /*5430*/  @!P3 PRMT R171, R0, 0x7610, R171 ;  /* 0x0000761000abb816 */ /* 0x000fe200000000ab */
[----:B-1----:R-:W-:Y:S03]  /*5440*/  @UP0 UIMAD.WIDE UR6, UR4, 0x4, UR6 ;  /* 0x00000004040608a5 */ /* 0x002fe6000f8e0206 */
[----:B------:R-:W1:Y:S03]  /*5450*/  @!UP0 LDCU UR4, c[0x0][0x880] ;  /* 0x00011000ff0487ac */ /* 0x000e660008000800 */
[----:B------:R-:W-:Y:S01]  /*5460*/  IMAD.U32 R2, RZ, RZ, UR6 ;  /* 0x00000006ff027e24 */ /* 0x000fe2000f8e00ff */
[----:B------:R-:W-:Y:S05]  /*5470*/  MOV R3, UR7 ;  /* 0x0000000700037c02 */ /* 0x000fea0008000f00 */
[----:B-----5:R2:W5:Y:S02]  /*5480*/  @P3 LDG.E R81, desc[UR46][R2.64] ;  /* 0x0000002e02513981 */ /* 0x020564000c1e1900 */
[----:B-12---:R-:W-:Y:S02]  /*5490*/  @!P3 IMAD.U32 R81, RZ, RZ, UR4 ;  /* 0x00000004ff51be24 */ /* 0x006fe4000f8e00ff */
.L_x_85:
[----:B------:R-:W-:Y:S05]  /*54a0*/  @!P4 BRA `(.L_x_86) ;  /* 0x000000000020c947 */ /* 0x000fea0003800000 */
[----:B------:R-:W-:Y:S04]  /*54b0*/  ISETP.NE.U32.AND P3, PT, R164, RZ, PT ;  /* 0x000000ffa400720c */ /* 0x000fe80003f65070 */
[----:B------:R-:W-:Y:S11]  /*54c0*/  ISETP.NE.AND.EX P3, PT, R165, RZ, PT, P3 ;  /* 0x000000ffa500720c */ /* 0x000ff60003f65330 */
[----:B------:R-:W-:Y:S02]  /*54d0*/  @!UPT UIADD3 URZ, UPT, UPT, URZ, URZ, URZ ;  /* 0x000000fffffff290 */ /* 0x000fe4000fffe0ff */
[----:B------:R-:W1:Y:S01]  /*54e0*/  @P3 LDC.64 R2, c[0x0][0x8a8] ;  /* 0x00022a00ff023b82 */ /* 0x000e620000000a00 */
[----:B------:R-:W-:Y:S04]  /*54f0*/  @P3 IMAD R0, R166, UR36, RZ ;  /* 0x00000024a6003c24 */ /* 0x000fe8000f8e02ff */
[----:B-1----:R-:W-:Y:S05]  /*5500*/  @P3 IMAD.WIDE R2, R0, 0x4, R2 ;  /* 0x0000000400023825 */ /* 0x002fea00078e0202 */
[----:B-----5:R1:W5:Y:S02]  /*5510*/  @P3 LDG.E R78, desc[UR46][R2.64] ;  /* 0x0000002e024e3981 */ /* 0x020364000c1e1900 */
[----:B-1----:R-:W2:Y:S02]  /*5520*/  @!P3 LDC R78, c[0x0][0x8a0] ;  /* 0x00022800ff4ebb82 */ /* 0x002ea40000000800 */
.L_x_86:
[----:B-----5:R-:W-:Y:S01]  /*5530*/  FSETP.NEU.AND P4, PT, R81, RZ, PT ;  /* 0x000000ff5100720b */ /* 0x020fe20003f8d000 */
[----:B------:R-:W-:Y:S01]  /*5540*/  BSSY B1, `(.L_x_87) ;  /* 0x0000047000017945 */ /* 0x000fe20003800000 */
[----:B------:R-:W-:Y:S01]  /*5550*/  SEL R5, RZ, 0xffffffff, P2 ;  /* 0xffffffffff057807 */ /* 0x000fe20001000000 */
[----:B------:R-:W-:Y:S01]  /*5560*/  IMAD.MOV.U32 R196, RZ, RZ, 0x1 ;  /* 0x00000001ffc47424 */ /* 0x000fe200078e00ff */
[----:B------:R-:W-:Y:S01]  /*5570*/  LOP3.LUT P3, RZ, R171, 0xff, RZ, 0xc0, !PT ;  /* 0x000000ffabff7812 */ /* 0x000fe2000786c0ff */
[C---:B------:R-:W-:Y:S01]  /*5580*/  IMAD R80, R76.reuse, 0x100, R79 ;  /* 0x000001004c507824 */ /* 0x040fe200078e024f */
[----:B------:R-:W-:Y:S02]  /*5590*/  @P1 SEL R0, RZ, 0xffffffff, P4 ;  /* 0xffffffffff001807 */ /* 0x000fe40002000000 */
[----:B------:R-:W-:Y:S02]  /*55a0*/  CS2R R162, SRZ ;  /* 0x0000000000a27805 */ /* 0x000fe4000001ff00 */
[----:B------:R-:W-:Y:S02]  /*55b0*/  LEA R3, R181, UR49, 0x3 ;  /* 0x00000031b5037c11 */ /* 0x000fe4000f8e18ff */
[----:B------:R-:W-:Y:S02]  /*55c0*/  CS2R R160, SRZ ;  /* 0x0000000000a07805 */ /* 0x000fe4000001ff00 */
[----:B------:R-:W-:Y:S02]  /*55d0*/  @P0 SEL R0, R5, R0, !P3 ;  /* 0x0000000005000207 */ /* 0x000fe40005800000 */
[----:B------:R-:W-:Y:S02]  /*55e0*/  CS2R R158, SRZ ;  /* 0x00000000009e7805 */ /* 0x000fe4000001ff00 */
[----:B------:R-:W-:Y:S02]  /*55f0*/  LEA R193, R76, UR49, 0x3 ;  /* 0x000000314cc17c11 */ /* 0x000fe4000f8e18ff */
[----:B------:R-:W-:Y:S02]  /*5600*/  CS2R R156, SRZ ;  /* 0x00000000009c7805 */ /* 0x000fe4000001ff00 */
[----:B------:R-:W-:Y:S02]  /*5610*/  @P1 LOP3.LUT R0, R0, 0x1, RZ, 0xc0, !PT ;  /* 0x0000000100001812 */ /* 0x000fe400078ec0ff */
[----:B------:R-:W-:Y:S02]  /*5620*/  CS2R R154, SRZ ;  /* 0x00000000009a7805 */ /* 0x000fe4000001ff00 */
[----:B------:R-:W-:Y:S02]  /*5630*/  SHF.L.U32 R2, R183, 0x1f, RZ ;  /* 0x0000001fb7027819 */ /* 0x000fe400000006ff */
[----:B------:R-:W-:Y:S02]  /*5640*/  CS2R R152, SRZ ;  /* 0x0000000000987805 */ /* 0x000fe4000001ff00 */
[----:B------:R-:W-:Y:S02]  /*5650*/  ISETP.NE.U32.OR P6, PT, R0, 0x1, !P1 ;  /* 0x000000010000780c */ /* 0x000fe40004fc5470 */
[----:B------:R-:W-:Y:S02]  /*5660*/  CS2R R150, SRZ ;  /* 0x0000000000967805 */ /* 0x000fe4000001ff00 */
[----:B------:R-:W-:Y:S02]  /*5670*/  PLOP3.LUT P2, PT, PT, PT, UP1, 0x80, 0x8 ;  /* 0x000000000008781c */ /* 0x000fe40003f4f018 */
[----:B------:R-:W-:Y:S02]  /*5680*/  CS2R R148, SRZ ;  /* 0x0000000000947805 */ /* 0x000fe4000001ff00 */
[----:B------:R-:W-:Y:S02]  /*5690*/  SEL R0, RZ, 0xffffffff, P4 ;  /* 0xffffffffff007807 */ /* 0x000fe40002000000 */
[----:B------:R-:W-:Y:S03]  /*56a0*/  P2R R198, PR, RZ, 0x40 ;  /* 0x00000040ffc67803 */ /* 0x000fe60000000000 */
[----:B------:R-:W-:Y:S04]  /*56b0*/  @P6 SHF.L.U32 R4, R180, 0x1f, RZ ;  /* 0x0000001fb4046819 */ /* 0x000fe800000006ff */
[----:B------:R-:W-:Y:S01]  /*56c0*/  @P2 SEL R0, R5, R0, !P3 ;  /* 0x0000000005002207 */ /* 0x000fe20005800000 */
[----:B------:R-:W1:Y:S03]  /*56d0*/  @P6 SYNCS.PHASECHK.TRANS64.TRYWAIT P1, [R3+URZ+0x30], R4 ;  /* 0x00003004030065a7 */ /* 0x000e6600080211ff */
[----:B------:R-:W-:Y:S04]  /*56e0*/  LOP3.LUT R0, R0, 0x1, RZ, 0xc0, !PT ;  /* 0x0000000100007812 */ /* 0x000fe800078ec0ff */
[----:B------:R-:W-:Y:S04]  /*56f0*/  ISETP.NE.U32.AND P5, PT, R0, 0x1, PT ;  /* 0x000000010000780c */ /* 0x000fe80003fa5070 */
[----:B------:R-:W-:Y:S01]  /*5700*/  P2R R197, PR, RZ, 0x20 ;  /* 0x00000020ffc57803 */ /* 0x000fe20000000000 */
[----:B------:R3:W4:Y:S01]  /*5710*/  SYNCS.PHASECHK.TRANS64.TRYWAIT P0, [R193+URZ+0xa0], R2 ;  /* 0x0000a002c10075a7 */ /* 0x00072200080011ff */
[----:B-1----:R-:W-:Y:S01]  /*5720*/  @P6 SEL R196, RZ, 0x1, !P1 ;  /* 0x00000001ffc46807 */ /* 0x002fe20004800000 */
[----:B---3--:R-:W-:Y:S06]  /*5730*/  @!P6 BRA `(.L_x_88) ;  /* 0x00000000009ce947 */ /* 0x008fec0003800000 */
[----:B------:R-:W-:Y:S01]  /*5740*/  @P5 IMAD R6, R181, 0x2000, R186 ;  /* 0x00002000b5065824 */ /* 0x000fe200078e02ba */
[----:B------:R-:W-:Y:S01]  /*5750*/  ISETP.NE.AND P1, PT, R196, RZ, PT ;  /* 0x000000ffc400720c */ /* 0x000fe20003f25270 */
[----:B------:R-:W-:Y:S01]  /*5760*/  BSSY B0, `(.L_x_89) ;  /* 0x0000010000007945 */ /* 0x000fe20003800000 */
[----:B------:R-:W-:Y:S01]  /*5770*/  CS2R R150, SRZ ;  /* 0x0000000000967805 */ /* 0x000fe2000001ff00 */
[--C-:B------:R-:W-:Y:S01]  /*5780*/  @P5 IMAD R7, R187, -0x10, R6.reuse ;  /* 0xfffffff0bb075824 */ /* 0x100fe200078e0206 */
[----:B------:R-:W-:Y:S01]  /*5790*/  CS2R R148, SRZ ;  /* 0x0000000000947805 */ /* 0x000fe2000001ff00 */
[----:B------:R-:W-:Y:S01]  /*57a0*/  @P5 IMAD R5, R185, -0x10, R6 ;  /* 0xfffffff0b9055824 */ /* 0x000fe200078e0206 */
[----:B------:R-:W-:Y:S01]  /*57b0*/  CS2R R158, SRZ ;  /* 0x00000000009e7805 */ /* 0x000fe2000001ff00 */
[----:B------:R-:W-:Y:S01]  /*57c0*/  @P5 IMAD R4, R184, 0x10, R7 ;  /* 0x00000010b8045824 */ /* 0x000fe200078e0207 */
[----:B------:R-:W-:Y:S02]  /*57d0*/  CS2R R156, SRZ ;  /* 0x00000000009c7805 */ /* 0x000fe4000001ff00 */
[----:B------:R-:W-:Y:S02]  /*57e0*/  CS2R R154, SRZ ;  /* 0x00000000009a7805 */ /* 0x000fe4000001ff00 */
[----:B------:R-:W-:Y:S02]  /*57f0*/  CS2R R152, SRZ ;  /* 0x0000000000987805 */ /* 0x000fe4000001ff00 */
[----:B------:R-:W-:Y:S02]  /*5800*/  CS2R R162, SRZ ;  /* 0x0000000000a27805 */ /* 0x000fe4000001ff00 */
[----:B------:R-:W-:Y:S01]  /*5810*/  CS2R R160, SRZ ;  /* 0x0000000000a07805 */ /* 0x000fe2000001ff00 */
[----:B------:R-:W-:Y:S06]  /*5820*/  @P1 BRA `(.L_x_90) ;  /* 0x00000000000c1947 */ /* 0x000fec0003800000 */
[----:B------:R-:W-:Y:S04]  /*5830*/  SHF.L.U32 R0, R180, 0x1f, RZ ;  /* 0x0000001fb4007819 */ /* 0x000fe800000006ff */
[----:B------:R-:W1:Y:S02]  /*5840*/  SYNCS.PHASECHK.TRANS64.TRYWAIT P1, [R3+URZ+0x30], R0 ;  /* 0x00003000030075a7 */ /* 0x000e6400080211ff */
[----:B-1----:R-:W-:Y:S05]  /*5850*/  @!P1 BRA `(.L_x_91) ;  /* 0x00000060001c9947 */ /* 0x002fea0003800000 */
.L_x_90:
[----:B------:R-:W-:Y:S05]  /*5860*/  BSYNC B0 ;  /* 0x0000000000007941 */ /* 0x000fea0003800000 */
.L_x_89:
[----:B------:R-:W-:Y:S01]  /*5870*/  ISETP.NE.AND P1, PT, R197, RZ, PT ;  /* 0x000000ffc500720c */ /* 0x000fe20003f25270 */
[----:B-1----:R-:W-:Y:S02]  /*5880*/  VIADD R3, R3, 0x50 ;  /* 0x0000005003037836 */ /* 0x002fe40000000000 */
[----:B------:R-:W-:Y:S02]  /*5890*/  IMAD.U32 R0, RZ, RZ, UR37 ;  /* 0x00000025ff007e24 */ /* 0x000fe4000f8e00ff */
[----:B------:R-:W-:Y:S03]  /*58a0*/  VIADD R181, R181, 0x1 ;  /* 0x00000001b5b57836 */ /* 0x000fe60000000000 */
[----:B------:R-:W-:Y:S05]  /*58b0*/  PRMT R0, R0, 0x654, R3 ;  /* 0x0000065400007816 */ /* 0x000fea0000000003 */
[----:B------:R1:W3:Y:S04]  /*58c0*/  @P1 LDS.128 R148, [R6] ;  /* 0x0000000006941984 */ /* 0x0002e80000000c00 */
[----:B------:R1:W1:Y:S04]  /*58d0*/  @P1 LDS.128 R156, [R5+0x20] ;  /* 0x00002000059c1984 */ /* 0x0002680000000c00 */
[----:B------:R1:W1:Y:S04]  /*58e0*/  @P1 LDS.128 R152, [R7+0x10] ;  /* 0x0000100007981984 */ /* 0x0002680000000c00 */
[----:B------:R1:W1:Y:S01]  /*58f0*/  @P1 LDS.128 R160, [R4+0x10] ;  /* 0x0000100004a01984 */ /* 0x0002620000000c00 */
[C---:B------:R-:W-:Y:S01]  /*5900*/  ISETP.NE.AND P1, PT, R181.reuse, 0x4, PT ;  /* 0x00000004b500780c */ /* 0x040fe20003f25270 */
[----:B------:R-:W-:Y:S01]  /*5910*/  @!PT LDS RZ, [RZ] ;  /* 0x00000000fffff984 */ /* 0x000fe20000000800 */
[----:B------:R-:W-:Y:S01]  /*5920*/  @!PT LDS RZ, [RZ] ;  /* 0x00000000fffff984 */ /* 0x000fe20000000800 */
[----:B------:R-:W-:Y:S01]  /*5930*/  @!PT LDS RZ, [RZ] ;  /* 0x00000000fffff984 */ /* 0x000fe20000000800 */
[----:B------:R-:W-:Y:S01]  /*5940*/  @!PT LDS RZ, [RZ] ;  /* 0x00000000fffff984 */ /* 0x000fe20000000800 */
[----:B------:R5:W-:Y:S06]  /*5950*/  MEMBAR.ALL.CTA ;  /* 0x0000000000007992 */ /* 0x000bec0000008000 */
[----:B-----5:R-:W5:Y:S01]  /*5960*/  FENCE.VIEW.ASYNC.S ;  /* 0x00000000000073c6 */ /* 0x020f620000000000 */
[----:B------:R-:W-:Y:S02]  /*5970*/  SEL R3, RZ, 0x1, P1 ;  /* 0x00000001ff037807 */ /* 0x000fe40000800000 */
[----:B------:R-:W-:Y:S02]  /*5980*/  SEL R181, R181, RZ, P1 ;  /* 0x000000ffb5b57207 */ /* 0x000fe40000800000 */
[----:B------:R-:W-:Y:S01]  /*5990*/  LOP3.LUT R180, R180, R3, RZ, 0x3c, !PT ;  /* 0x00000003b4b47212 */ /* 0x000fe200078e3cff */
[----:B-----5:R1:W-:Y:S06]  /*59a0*/  SYNCS.ARRIVE.TRANS64.RED.A1T0 RZ, [R0+URZ], RZ ;  /* 0x000000ff00ff79a7 */ /* 0x0203ec00081004ff */
.L_x_88:
[----:B------:R-:W-:Y:S05]  /*59b0*/  BSYNC B1 ;  /* 0x0000000000017941 */ /* 0x000fea0003800000 */
.L_x_87:
[----:B-1----:R-:W-:Y:S04]  /*59c0*/  SHF.R.U32.HI R0, RZ, 0x15, R80 ;  /* 0x00000015ff007819 */ /* 0x002fe80000011650 */
[----:B------:R-:W-:Y:S01]  /*59d0*/  LOP3.LUT P1, RZ, R0, 0x3, R173, 0x48, !PT ;  /* 0x0000000300ff7812 */ /* 0x000fe200078248ad */
[----:B------:R-:W-:Y:S01]  /*59e0*/  @!UPT UIADD3 URZ, UPT, UPT, URZ, URZ, URZ ;  /* 0x000000fffffff290 */ /* 0x000fe2000fffe0ff */
[----:B----4-:R-:W-:Y:S11]  /*59f0*/  @P0 BRA `(.L_x_92) ;  /* 0x0000000000080947 */ /* 0x010ff60003800000 */
[----:B------:R-:W1:Y:S02]  /*5a00*/  SYNCS.PHASECHK.TRANS64.TRYWAIT P0, [R193+URZ+0xa0], R2 ;  /* 0x0000a002c10075a7 */ /* 0x000e6400080011ff */
[----:B-1----:R-:W-:Y:S05]  /*5a10*/  @!P0 BRA `(.L_x_93) ;  /* 0x0000005c00c08947 */ /* 0x002fea0003800000 */
.L_x_92:
[----:B------:R-:W-:Y:S04]  /*5a20*/  BSSY.RECONVERGENT B6, `(.L_x_94) ;  /* 0x0000012000067945 */ /* 0x000fe80003800200 */
[----:B------:R-:W-:Y:S05]  /*5a30*/  @!P1 BRA `(.L_x_95) ;  /* 0x0000000000409947 */ /* 0x000fea0003800000 */
[----:B------:R-:W4:Y:S01]  /*5a40*/  LDCU.64 UR8, c[0x4][0x78] ;  /* 0x01000f00ff0877ac */ /* 0x000f220008000a00 */
[----:B------:R-:W-:Y:S01]  /*5a50*/  MOV R3, 0x0 ;  /* 0x0000000000037802 */ /* 0x000fe20000000f00 */
[----:B------:R-:W-:Y:S02]  /*5a60*/  HFMA2 R12, -RZ, RZ, 0, 5.9604644775390625e-08 ;  /* 0x00000001ff0c7431 */ /* 0x000fe400000001ff */
[----:B------:R-:W-:Y:S02]  /*5a70*/  IMAD.MOV.U32 R8, RZ, RZ, 0x192 ;  /* 0x00000192ff087424 */ /* 0x000fe400078e00ff */
[----:B------:R-:W-:Y:S01]  /*5a80*/  IMAD.MOV.U32 R13, RZ, RZ, RZ ;  /* 0x000000ffff0d7224 */ /* 0x000fe200078e00ff */
[----:B------:R-:W5:Y:S01]  /*5a90*/  LDCU.64 UR6, c[0x4][0x80] ;  /* 0x01001000ff0677ac */ /* 0x000f620008000a00 */
[----:B-1----:R-:W1:Y:S01]  /*5aa0*/  LDC.64 R2, c[0x4][R3] ;  /* 0x0100000003027b82 */ /* 0x002e620000000a00 */
[----:B------:R-:W2:Y:S01]  /*5ab0*/  LDCU.64 UR4, c[0x4][0x18] ;  /* 0x01000300ff0477ac */ /* 0x000ea20008000a00 */
[----:B----4-:R-:W-:Y:S01]  /*5ac0*/  MOV R5, UR9 ;  /* 0x0000000900057c02 */ /* 0x010fe20008000f00 */
[----:B------:R-:W-:Y:S01]  /*5ad0*/  IMAD.U32 R4, RZ, RZ, UR8 ;  /* 0x00000008ff047e24 */ /* 0x000fe2000f8e00ff */
[----:B-----5:R-:W-:Y:S01]  /*5ae0*/  MOV R7, UR7 ;  /* 0x0000000700077c02 */ /* 0x020fe20008000f00 */
[----:B------:R-:W-:Y:S01]  /*5af0*/  IMAD.U32 R6, RZ, RZ, UR6 ;  /* 0x00000006ff067e24 */ /* 0x000fe2000f8e00ff */
[----:B--2---:R-:W-:Y:S01]  /*5b00*/  MOV R11, UR5 ;  /* 0x00000005000b7c02 */ /* 0x004fe20008000f00 */
[----:B------:R-:W-:Y:S02]  /*5b10*/  IMAD.U32 R10, RZ, RZ, UR4 ;  /* 0x00000004ff0a7e24 */ /* 0x000fe4000f8e00ff */
[----:B------:R-:W-:Y:S07]  /*5b20*/  LEPC R20, `(.L_x_95) ;  /* 0x000000001014794e */ /* 0x000fee0000000000 */
[----:B-1-3--:R-:W-:Y:S05]  /*5b30*/  CALL.ABS.NOINC R2 ;  /* 0x0000000002007343 */ /* 0x00afea0003c00000 */
.L_x_95:
[----:B------:R-:W-:Y:S05]  /*5b40*/  BSYNC.RECONVERGENT B6 ;  /* 0x0000000000067941 */ /* 0x000fea0003800200 */
.L_x_94:
[-C--:B---3--:R-:W-:Y:S01]  /*5b50*/  F2FP.F16.E4M3.UNPACK_B R83, R148.reuse ;  /* 0x00000094ff53723e */ /* 0x088fe200020006ff */
[----:B------:R-:W-:Y:S05]  /*5b60*/  WARPSYNC.ALL ;  /* 0x0000000000007948 */ /* 0x000fea0003800000 */
[----:B------:R-:W-:Y:S01]  /*5b70*/  R2UR UR4, R80 ;  /* 0x00000000500472ca */ /* 0x000fe200000e0000 */
[--C-:B------:R-:W-:Y:S01]  /*5b80*/  HADD2.F32 R82, -RZ, R83.reuse.H0_H0 ;  /* 0x20000053ff527230 */ /* 0x100fe20000004100 */
[----:B------:R-:W-:Y:S01]  /*5b90*/  F2FP.F16.E4M3.UNPACK_B R85, R148.H1 ;  /* 0x00000094ff55723e */ /* 0x000fe200030006ff */
[----:B------:R-:W-:Y:S01]  /*5ba0*/  HADD2.F32 R83, -RZ, R83.H1_H1 ;  /* 0x30000053ff537230 */ /* 0x000fe20000004100 */
[-C--:B------:R-:W-:Y:S01]  /*5bb0*/  F2FP.F16.E4M3.UNPACK_B R87, R149.reuse ;  /* 0x00000095ff57723e */ /* 0x080fe200020006ff */
[----:B------:R-:W-:Y:S01]  /*5bc0*/  BSSY.RECONVERGENT B0, `(.L_x_96) ;  /* 0x000011d000007945 */ /* 0x000fe20003800200 */
[----:B------:R-:W-:Y:S01]  /*5bd0*/  F2FP.F16.E4M3.UNPACK_B R89, R149.H1 ;  /* 0x00000095ff59723e */ /* 0x000fe200030006ff */
[----:B------:R-:W-:Y:S01]  /*5be0*/  HADD2.F32 R84, -RZ, R85.H0_H0 ;  /* 0x20000055ff547230 */ /* 0x000fe20000004100 */
[-C--:B------:R-:W-:Y:S01]  /*5bf0*/  F2FP.F16.E4M3.UNPACK_B R91, R150.reuse ;  /* 0x00000096ff5b723e */ /* 0x080fe200020006ff */
[----:B------:R-:W-:Y:S01]  /*5c00*/  HADD2.F32 R88, -RZ, R87.H1_H1 ;  /* 0x30000057ff587230 */ /* 0x000fe20000004100 */
[----:B------:R-:W-:Y:S01]  /*5c10*/  F2FP.F16.E4M3.UNPACK_B R93, R150.H1 ;  /* 0x00000096ff5d723e */ /* 0x000fe200030006ff */
[----:B------:R-:W-:Y:S01]  /*5c20*/  HADD2.F32 R86, -RZ, R85.H1_H1 ;  /* 0x30000055ff567230 */ /* 0x000fe20000004100 */
[-C--:B------:R-:W-:Y:S01]  /*5c30*/  F2FP.F16.E4M3.UNPACK_B R95, R151.reuse ;  /* 0x00000097ff5f723e */ /* 0x080fe200020006ff */
[----:B------:R-:W2:Y:S01]  /*5c40*/  LDTM.x64 R4, tmem[UR4] ;  /* 0x00000004000479ee */ /* 0x000ea20008340000 */
[----:B------:R-:W-:Y:S01]  /*5c50*/  F2FP.F16.E4M3.UNPACK_B R97, R151.H1 ;  /* 0x00000097ff61723e */ /* 0x000fe200030006ff */
[----:B------:R-:W-:Y:S01]  /*5c60*/  HADD2.F32 R85, -RZ, R87.H0_H0 ;  /* 0x20000057ff557230 */ /* 0x000fe20000004100 */
[-C--:B------:R-:W-:Y:S01]  /*5c70*/  F2FP.F16.E4M3.UNPACK_B R99, R152.reuse ;  /* 0x00000098ff63723e */ /* 0x080fe200020006ff */
[----:B------:R-:W-:Y:S01]  /*5c80*/  HADD2.F32 R87, -RZ, R89.H0_H0 ;  /* 0x20000059ff577230 */ /* 0x000fe20000004100 */
[----:B------:R-:W-:Y:S01]  /*5c90*/  F2FP.F16.E4M3.UNPACK_B R101, R152.H1 ;  /* 0x00000098ff65723e */ /* 0x000fe200030006ff */
[----:B------:R-:W-:Y:S01]  /*5ca0*/  HADD2.F32 R92, -RZ, R91.H1_H1 ;  /* 0x3000005bff5c7230 */ /* 0x000fe20000004100 */
[----:B------:R-:W-:Y:S01]  /*5cb0*/  SHF.L.U32 R199, R176, 0x4, RZ ;  /* 0x00000004b0c77819 */ /* 0x000fe200000006ff */
[----:B------:R-:W-:Y:S01]  /*5cc0*/  HADD2.F32 R96, -RZ, R95.H1_H1 ;  /* 0x3000005fff607230 */ /* 0x000fe20000004100 */
[----:B------:R-:W-:Y:S01]  /*5cd0*/  SHF.L.U32 R207, R175, 0x4, RZ ;  /* 0x00000004afcf7819 */ /* 0x000fe200000006ff */
[----:B------:R-:W-:Y:S01]  /*5ce0*/  HADD2.F32 R100, -RZ, R99.H1_H1 ;  /* 0x30000063ff647230 */ /* 0x000fe20000004100 */
[----:B------:R-:W-:Y:S01]  /*5cf0*/  IADD3 R192, PT, PT, R186, R199, RZ ;  /* 0x000000c7bac07210 */ /* 0x000fe20007ffe0ff */
[----:B------:R-:W-:Y:S01]  /*5d00*/  HADD2.F32 R90, -RZ, R89.H1_H1 ;  /* 0x30000059ff5a7230 */ /* 0x000fe20000004100 */
[----:B------:R-:W-:Y:S01]  /*5d10*/  SHF.L.U32 R205, R184, 0x4, RZ ;  /* 0x00000004b8cd7819 */ /* 0x000fe200000006ff */
[----:B------:R-:W-:Y:S01]  /*5d20*/  HADD2.F32 R89, -RZ, R91.H0_H0 ;  /* 0x2000005bff597230 */ /* 0x000fe20000004100 */
[-C--:B------:R-:W-:Y:S01]  /*5d30*/  F2FP.F16.E4M3.UNPACK_B R103, R153.reuse ;  /* 0x00000099ff67723e */ /* 0x080fe200020006ff */
[--C-:B------:R-:W-:Y:S01]  /*5d40*/  HADD2.F32 R91, -RZ, R93.reuse.H0_H0 ;  /* 0x2000005dff5b7230 */ /* 0x100fe20000004100 */
[----:B------:R-:W-:Y:S01]  /*5d50*/  IADD3 R194, PT, PT, R205, R192, RZ ;  /* 0x000000c0cdc27210 */ /* 0x000fe20007ffe0ff */
[----:B------:R-:W-:Y:S01]  /*5d60*/  HADD2.F32 R94, -RZ, R93.H1_H1 ;  /* 0x3000005dff5e7230 */ /* 0x000fe20000004100 */
[----:B------:R-:W-:Y:S01]  /*5d70*/  F2FP.F16.E4M3.UNPACK_B R105, R153.H1 ;  /* 0x00000099ff69723e */ /* 0x000fe200030006ff */
[----:B------:R-:W-:Y:S01]  /*5d80*/  HADD2.F32 R93, -RZ, R95.H0_H0 ;  /* 0x2000005fff5d7230 */ /* 0x000fe20000004100 */
[-C--:B------:R-:W-:Y:S01]  /*5d90*/  F2FP.F16.E4M3.UNPACK_B R107, R154.reuse ;  /* 0x0000009aff6b723e */ /* 0x080fe200020006ff */
[----:B------:R-:W-:Y:S01]  /*5da0*/  HADD2.F32 R104, -RZ, R103.H1_H1 ;  /* 0x30000067ff687230 */ /* 0x000fe20000004100 */
[----:B------:R-:W-:Y:S01]  /*5db0*/  F2FP.F16.E4M3.UNPACK_B R109, R154.H1 ;  /* 0x0000009aff6d723e */ /* 0x000fe200030006ff */
[C---:B--2---:R-:W-:Y:S01]  /*5dc0*/  FMUL R0, R78.reuse, R4 ;  /* 0x000000044e007220 */ /* 0x044fe20000400000 */
[C---:B-1----:R-:W-:Y:S01]  /*5dd0*/  FMUL R2, R78.reuse, R5 ;  /* 0x000000054e027220 */ /* 0x042fe20000400000 */
[C---:B------:R-:W-:Y:S01]  /*5de0*/  FMUL R4, R78.reuse, R8 ;  /* 0x000000084e047220 */ /* 0x040fe20000400000 */
[C---:B------:R-:W-:Y:S01]  /*5df0*/  FMUL R5, R78.reuse, R9 ;  /* 0x000000094e057220 */ /* 0x040fe20000400000 */
[C---:B------:R-:W-:Y:S01]  /*5e00*/  FFMA R0, R81.reuse, R82, R0 ;  /* 0x0000005251007223 */ /* 0x040fe20000000000 */
[C---:B------:R-:W-:Y:S01]  /*5e10*/  FFMA R2, R81.reuse, R83, R2 ;  /* 0x0000005351027223 */ /* 0x040fe20000000002 */
[C---:B------:R-:W-:Y:S01]  /*5e20*/  FMUL R8, R78.reuse, R12 ;  /* 0x0000000c4e087220 */ /* 0x040fe20000400000 */
[C---:B------:R-:W-:Y:S01]  /*5e30*/  FMUL R9, R78.reuse, R13 ;  /* 0x0000000d4e097220 */ /* 0x040fe20000400000 */
[C---:B------:R-:W-:Y:S01]  /*5e40*/  FMUL R12, R78.reuse, R16 ;  /* 0x000000104e0c7220 */ /* 0x040fe20000400000 */
[C---:B------:R-:W-:Y:S01]  /*5e50*/  FMUL R13, R78.reuse, R17 ;  /* 0x000000114e0d7220 */ /* 0x040fe20000400000 */
[C---:B------:R-:W-:Y:S01]  /*5e60*/  FMUL R16, R78.reuse, R20 ;  /* 0x000000144e107220 */ /* 0x040fe20000400000 */
[C---:B------:R-:W-:Y:S01]  /*5e70*/  FMUL R17, R78.reuse, R21 ;  /* 0x000000154e117220 */ /* 0x040fe20000400000 */
[C---:B------:R-:W-:Y:S01]  /*5e80*/  FMUL R20, R78.reuse, R24 ;  /* 0x000000184e147220 */ /* 0x040fe20000400000 */
[C---:B------:R-:W-:Y:S01]  /*5e90*/  FMUL R21, R78.reuse, R25 ;  /* 0x000000194e157220 */ /* 0x040fe20000400000 */
[----:B------:R-:W-:Y:S02]  /*5ea0*/  HADD2.F32 R108, -RZ, R107.H1_H1 ;  /* 0x3000006bff6c7230 */ /* 0x000fe40000004100 */
[C---:B------:R-:W-:Y:S01]  /*5eb0*/  FMUL R24, R78.reuse, R28 ;  /* 0x0000001c4e187220 */ /* 0x040fe20000400000 */
[C---:B------:R-:W-:Y:S01]  /*5ec0*/  FMUL R25, R78.reuse, R29 ;  /* 0x0000001d4e197220 */ /* 0x040fe20000400000 */
[C---:B------:R-:W-:Y:S01]  /*5ed0*/  FMUL R28, R78.reuse, R32 ;  /* 0x000000204e1c7220 */ /* 0x040fe20000400000 */
[C---:B------:R-:W-:Y:S01]  /*5ee0*/  FMUL R29, R78.reuse, R33 ;  /* 0x000000214e1d7220 */ /* 0x040fe20000400000 */
[C---:B------:R-:W-:Y:S01]  /*5ef0*/  FMUL R32, R78.reuse, R36 ;  /* 0x000000244e207220 */ /* 0x040fe20000400000 */
[----:B------:R-:W-:Y:S01]  /*5f00*/  F2FP.F16.E4M3.UNPACK_B R111, R155 ;  /* 0x0000009bff6f723e */ /* 0x000fe200020006ff */
[C---:B------:R-:W-:Y:S01]  /*5f10*/  FMUL R33, R78.reuse, R37 ;  /* 0x000000254e217220 */ /* 0x040fe20000400000 */
[C---:B------:R-:W-:Y:S01]  /*5f20*/  FMUL R36, R78.reuse, R40 ;  /* 0x000000284e247220 */ /* 0x040fe20000400000 */
[----:B------:R-:W-:Y:S01]  /*5f30*/  F2FP.F16.E4M3.UNPACK_B R113, R155.H1 ;  /* 0x0000009bff71723e */ /* 0x000fe200030006ff */
[C---:B------:R-:W-:Y:S01]  /*5f40*/  FMUL R37, R78.reuse, R41 ;  /* 0x000000294e257220 */ /* 0x040fe20000400000 */
[----:B------:R-:W-:Y:S02]  /*5f50*/  HADD2.F32 R112, -RZ, R111.H1_H1 ;  /* 0x3000006fff707230 */ /* 0x000fe40000004100 */
        /* <DEDUP_REMOVED lines=26> */
[C---:B------:R-:W-:Y:S01]  /*6100*/  FFMA R3, R81.reuse, R84, R3 ;  /* 0x0000005451037223 */ /* 0x040fe20000000003 */
[C---:B------:R-:W-:Y:S01]  /*6110*/  FFMA R7, R81.reuse, R86, R7 ;  /* 0x0000005651077223 */ /* 0x040fe20000000007 */
[----:B------:R-:W-:Y:S01]  /*6120*/  F2FP.F16.E4M3.UNPACK_B R131, R160 ;  /* 0x000000a0ff83723e */ /* 0x000fe200020006ff */
[C---:B------:R-:W-:Y:S01]  /*6130*/  FFMA R4, R81.reuse, R85, R4 ;  /* 0x0000005551047223 */ /* 0x040fe20000000004 */
[C---:B------:R-:W-:Y:S01]  /*6140*/  FFMA R5, R81.reuse, R88, R5 ;  /* 0x0000005851057223 */ /* 0x040fe20000000005 */
[----:B------:R-:W-:Y:S01]  /*6150*/  F2FP.F16.E4M3.UNPACK_B R133, R160.H1 ;  /* 0x000000a0ff85723e */ /* 0x000fe200030006ff */
[----:B------:R-:W-:Y:S01]  /*6160*/  FFMA R6, R81, R87, R6 ;  /* 0x0000005751067223 */ /* 0x000fe20000000006 */
[----:B------:R-:W-:Y:S01]  /*6170*/  F2FP.SATFINITE.E4M3.F32.PACK_AB_MERGE_C R195, R7, R3, RZ ;  /* 0x0000000307c3723e */ /* 0x000fe200048070ff */
[----:B------:R-:W-:Y:S02]  /*6180*/  HADD2.F32 R128, -RZ, R127.H1_H1 ;  /* 0x3000007fff807230 */ /* 0x000fe40000004100 */
[----:B------:R-:W-:Y:S01]  /*6190*/  FMUL R11, R78, R11 ;  /* 0x0000000b4e0b7220 */ /* 0x000fe20000400000 */
[----:B------:R-:W-:Y:S01]  /*61a0*/  HADD2.F32 R132, -RZ, R131.H1_H1 ;  /* 0x30000083ff847230 */ /* 0x000fe20000004100 */
[----:B------:R-:W-:Y:S01]  /*61b0*/  F2FP.SATFINITE.E4M3.F32.PACK_AB_MERGE_C R200, R2, R0, R195 ;  /* 0x0000000002c8723e */ /* 0x000fe200048070c3 */
[----:B------:R-:W-:Y:S01]  /*61c0*/  FMUL R10, R78, R14 ;  /* 0x0000000e4e0a7220 */ /* 0x000fe20000400000 */
[----:B------:R-:W-:Y:S01]  /*61d0*/  IADD3 R195, PT, PT, R186, R207, RZ ;  /* 0x000000cfbac37210 */ /* 0x000fe20007ffe0ff */
[C---:B------:R-:W-:Y:S01]  /*61e0*/  FFMA R11, R81.reuse, R90, R11 ;  /* 0x0000005a510b7223 */ /* 0x040fe2000000000b */
[C---:B------:R-:W-:Y:S01]  /*61f0*/  FFMA R8, R81.reuse, R89, R8 ;  /* 0x0000005951087223 */ /* 0x040fe20000000008 */
[C---:B------:R-:W-:Y:S01]  /*6200*/  FFMA R9, R81.reuse, R92, R9 ;  /* 0x0000005c51097223 */ /* 0x040fe20000000009 */
[--C-:B------:R-:W-:Y:S02]  /*6210*/  HADD2.F32 R95, -RZ, R97.reuse.H0_H0 ;  /* 0x20000061ff5f7230 */ /* 0x100fe40000004100 */
[----:B------:R-:W-:Y:S01]  /*6220*/  FFMA R10, R81, R91, R10 ;  /* 0x0000005b510a7223 */ /* 0x000fe2000000000a */
[----:B------:R-:W-:Y:S01]  /*6230*/  F2FP.SATFINITE.E4M3.F32.PACK_AB_MERGE_C R201, R11, R6, RZ ;  /* 0x000000060bc9723e */ /* 0x000fe200048070ff */
[C---:B------:R-:W-:Y:S01]  /*6240*/  FMUL R15, R78.reuse, R15 ;  /* 0x0000000f4e0f7220 */ /* 0x040fe20000400000 */
[----:B------:R-:W-:Y:S02]  /*6250*/  HADD2.F32 R98, -RZ, R97.H1_H1 ;  /* 0x30000061ff627230 */ /* 0x000fe40000004100 */
[C---:B------:R-:W-:Y:S01]  /*6260*/  FMUL R14, R78.reuse, R18 ;  /* 0x000000124e0e7220 */ /* 0x040fe20000400000 */
[----:B------:R-:W-:Y:S01]  /*6270*/  F2FP.SATFINITE.E4M3.F32.PACK_AB_MERGE_C R201, R5, R4, R201 ;  /* 0x0000000405c9723e */ /* 0x000fe200048070c9 */
[----:B------:R-:W-:Y:S02]  /*6280*/  HADD2.F32 R97, -RZ, R99.H0_H0 ;  /* 0x20000063ff617230 */ /* 0x000fe40000004100 */
[C---:B------:R-:W-:Y:S01]  /*6290*/  FFMA R15, R81.reuse, R94, R15 ;  /* 0x0000005e510f7223 */ /* 0x040fe2000000000f */
[C---:B------:R-:W-:Y:S01]  /*62a0*/  FFMA R12, R81.reuse, R93, R12 ;  /* 0x0000005d510c7223 */ /* 0x040fe2000000000c */
[----:B------:R-:W-:Y:S01]  /*62b0*/  FFMA R13, R81, R96, R13 ;  /* 0x00000060510d7223 */ /* 0x000fe2000000000d */
[----:B------:R-:W-:Y:S01]  /*62c0*/  F2FP.F16.E4M3.UNPACK_B R135, R161 ;  /* 0x000000a1ff87723e */ /* 0x000fe200020006ff */
[--C-:B------:R-:W-:Y:S01]  /*62d0*/  HADD2.F32 R99, -RZ, R101.reuse.H0_H0 ;  /* 0x20000065ff637230 */ /* 0x100fe20000004100 */
[----:B------:R-:W-:Y:S01]  /*62e0*/  F2FP.SATFINITE.E4M3.F32.PACK_AB_MERGE_C R202, R15, R10, RZ ;  /* 0x0000000a0fca723e */ /* 0x000fe200048070ff */
[----:B------:R-:W-:Y:S01]  /*62f0*/  FFMA R14, R81, R95, R14 ;  /* 0x0000005f510e7223 */ /* 0x000fe2000000000e */
[C---:B------:R-:W-:Y:S01]  /*6300*/  FMUL R19, R78.reuse, R19 ;  /* 0x000000134e137220 */ /* 0x040fe20000400000 */
[----:B------:R-:W-:Y:S01]  /*6310*/  HADD2.F32 R102, -RZ, R101.H1_H1 ;  /* 0x30000065ff667230 */ /* 0x000fe20000004100 */
[----:B------:R-:W-:Y:S01]  /*6320*/  F2FP.SATFINITE.E4M3.F32.PACK_AB_MERGE_C R202, R9, R8, R202 ;  /* 0x0000000809ca723e */ /* 0x000fe200048070ca */
[----:B------:R-:W-:Y:S02]  /*6330*/  HADD2.F32 R101, -RZ, R103.H0_H0 ;  /* 0x20000067ff657230 */ /* 0x000fe40000004100 */
[C---:B------:R-:W-:Y:S01]  /*6340*/  FFMA R19, R81.reuse, R98, R19 ;  /* 0x0000006251137223 */ /* 0x040fe20000000013 */
[C---:B------:R-:W-:Y:S01]  /*6350*/  FFMA R16, R81.reuse, R97, R16 ;  /* 0x0000006151107223 */ /* 0x040fe20000000010 */
[----:B------:R-:W-:Y:S01]  /*6360*/  FFMA R17, R81, R100, R17 ;  /* 0x0000006451117223 */ /* 0x000fe20000000011 */
[----:B------:R-:W-:Y:S02]  /*6370*/  HADD2.F32 R136, -RZ, R135.H1_H1 ;  /* 0x30000087ff887230 */ /* 0x000fe40000004100 */
[C---:B------:R-:W-:Y:S01]  /*6380*/  FMUL R18, R78.reuse, R22 ;  /* 0x000000164e127220 */ /* 0x040fe20000400000 */
[----:B------:R-:W-:Y:S01]  /*6390*/  F2FP.F16.E4M3.UNPACK_B R137, R161.H1 ;  /* 0x000000a1ff89723e */ /* 0x000fe200030006ff */
[C---:B------:R-:W-:Y:S01]  /*63a0*/  FMUL R23, R78.reuse, R23 ;  /* 0x000000174e177220 */ /* 0x040fe20000400000 */
[--C-:B------:R-:W-:Y:S01]  /*63b0*/  HADD2.F32 R103, -RZ, R105.reuse.H0_H0 ;  /* 0x20000069ff677230 */ /* 0x100fe20000004100 */
[----:B------:R-:W-:Y:S01]  /*63c0*/  F2FP.SATFINITE.E4M3.F32.PACK_AB_MERGE_C R203, R19, R14, RZ ;  /* 0x0000000e13cb723e */ /* 0x000fe200048070ff */
[C---:B------:R-:W-:Y:S01]  /*63d0*/  FFMA R18, R81.reuse, R99, R18 ;  /* 0x0000006351127223 */ /* 0x040fe20000000012 */
[C---:B------:R-:W-:Y:S01]  /*63e0*/  FFMA R23, R81.reuse, R102, R23 ;  /* 0x0000006651177223 */ /* 0x040fe20000000017 */
[----:B------:R-:W-:Y:S01]  /*63f0*/  FFMA R20, R81, R101, R20 ;  /* 0x0000006551147223 */ /* 0x000fe20000000014 */
[----:B------:R-:W-:Y:S01]  /*6400*/  F2FP.F16.E4M3.UNPACK_B R139, R162 ;  /* 0x000000a2ff8b723e */ /* 0x000fe200020006ff */
[----:B------:R-:W-:Y:S01]  /*6410*/  HADD2.F32 R106, -RZ, R105.H1_H1 ;  /* 0x30000069ff6a7230 */ /* 0x000fe20000004100 */
[----:B------:R-:W-:Y:S01]  /*6420*/  F2FP.SATFINITE.E4M3.F32.PACK_AB_MERGE_C R203, R13, R12, R203 ;  /* 0x0000000c0dcb723e */ /* 0x000fe200048070cb */
[----:B------:R-:W-:Y:S01]  /*6430*/  FFMA R21, R81, R104, R21 ;  /* 0x0000006851157223 */ /* 0x000fe20000000015 */
[----:B------:R-:W-:Y:S01]  /*6440*/  F2FP.SATFINITE.E4M3.F32.PACK_AB_MERGE_C R208, R23, R18, RZ ;  /* 0x0000001217d0723e */ /* 0x000fe200048070ff */
[----:B------:R-:W-:Y:S02]  /*6450*/  HADD2.F32 R105, -RZ, R107.H0_H0 ;  /* 0x2000006bff697230 */ /* 0x000fe40000004100 */
[C---:B------:R-:W-:Y:S01]  /*6460*/  FMUL R22, R78.reuse, R26 ;  /* 0x0000001a4e167220 */ /* 0x040fe20000400000 */
[----:B------:R1:W-:Y:S01]  /*6470*/  STS.128 [R172+UR49+0x8200], R200 ;  /* 0x008200c8ac007988 */ /* 0x0003e20008000c31 */
[----:B------:R-:W-:Y:S01]  /*6480*/  F2FP.SATFINITE.E4M3.F32.PACK_AB_MERGE_C R208, R17, R16, R208 ;  /* 0x0000001011d0723e */ /* 0x000fe200048070d0 */
[----:B------:R-:W-:Y:S02]  /*6490*/  HADD2.F32 R140, -RZ, R139.H1_H1 ;  /* 0x3000008bff8c7230 */ /* 0x000fe40000004100 */
[C---:B------:R-:W-:Y:S01]  /*64a0*/  FFMA R22, R81.reuse, R103, R22 ;  /* 0x0000006751167223 */ /* 0x040fe20000000016 */
[C---:B------:R-:W-:Y:S01]  /*64b0*/  FMUL R27, R78.reuse, R27 ;  /* 0x0000001b4e1b7220 */ /* 0x040fe20000400000 */
[--C-:B------:R-:W-:Y:S02]  /*64c0*/  HADD2.F32 R107, -RZ, R109.reuse.H0_H0 ;  /* 0x2000006dff6b7230 */ /* 0x100fe40000004100 */
[C---:B------:R-:W-:Y:S01]  /*64d0*/  FMUL R26, R78.reuse, R30 ;  /* 0x0000001e4e1a7220 */ /* 0x040fe20000400000 */
[----:B------:R-:W-:Y:S02]  /*64e0*/  HADD2.F32 R110, -RZ, R109.H1_H1 ;  /* 0x3000006dff6e7230 */ /* 0x000fe40000004100 */
[C---:B------:R-:W-:Y:S01]  /*64f0*/  FFMA R27, R81.reuse, R106, R27 ;  /* 0x0000006a511b7223 */ /* 0x040fe2000000001b */
[C---:B------:R-:W-:Y:S01]  /*6500*/  FFMA R24, R81.reuse, R105, R24 ;  /* 0x0000006951187223 */ /* 0x040fe20000000018 */
[----:B------:R-:W-:Y:S01]  /*6510*/  FFMA R25, R81, R108, R25 ;  /* 0x0000006c51197223 */ /* 0x000fe20000000019 */
[----:B------:R-:W-:Y:S01]  /*6520*/  F2FP.F16.E4M3.UNPACK_B R141, R162.H1 ;  /* 0x000000a2ff8d723e */ /* 0x000fe200030006ff */
[----:B------:R-:W-:Y:S01]  /*6530*/  HADD2.F32 R109, -RZ, R111.H0_H0 ;  /* 0x2000006fff6d7230 */ /* 0x000fe20000004100 */
[----:B------:R-:W-:Y:S01]  /*6540*/  F2FP.SATFINITE.E4M3.F32.PACK_AB_MERGE_C R209, R27, R22, RZ ;  /* 0x000000161bd1723e */ /* 0x000fe200048070ff */
[----:B------:R-:W-:Y:S01]  /*6550*/  FFMA R26, R81, R107, R26 ;  /* 0x0000006b511a7223 */ /* 0x000fe2000000001a */
[C---:B------:R-:W-:Y:S01]  /*6560*/  FMUL R31, R78.reuse, R31 ;  /* 0x0000001f4e1f7220 */ /* 0x040fe20000400000 */
[--C-:B------:R-:W-:Y:S01]  /*6570*/  HADD2.F32 R111, -RZ, R113.reuse.H0_H0 ;  /* 0x20000071ff6f7230 */ /* 0x100fe20000004100 */
[----:B------:R-:W-:Y:S01]  /*6580*/  F2FP.SATFINITE.E4M3.F32.PACK_AB_MERGE_C R209, R21, R20, R209 ;  /* 0x0000001415d1723e */ /* 0x000fe200048070d1 */
[----:B------:R-:W-:Y:S02]  /*6590*/  HADD2.F32 R114, -RZ, R113.H1_H1 ;  /* 0x30000071ff727230 */ /* 0x000fe40000004100 */
[C---:B------:R-:W-:Y:S01]  /*65a0*/  FFMA R31, R81.reuse, R110, R31 ;  /* 0x0000006e511f7223 */ /* 0x040fe2000000001f */
[C---:B------:R-:W-:Y:S01]  /*65b0*/  FFMA R28, R81.reuse, R109, R28 ;  /* 0x0000006d511c7223 */ /* 0x040fe2000000001c */
[----:B------:R-:W-:Y:S01]  /*65c0*/  FFMA R29, R81, R112, R29 ;  /* 0x00000070511d7223 */ /* 0x000fe2000000001d */
[----:B------:R-:W-:Y:S02]  /*65d0*/  HADD2.F32 R113, -RZ, R115.H0_H0 ;  /* 0x20000073ff717230 */ /* 0x000fe40000004100 */
[C---:B------:R-:W-:Y:S01]  /*65e0*/  FMUL R30, R78.reuse, R34 ;  /* 0x000000224e1e7220 */ /* 0x040fe20000400000 */
[----:B------:R-:W-:Y:S01]  /*65f0*/  F2FP.F16.E4M3.UNPACK_B R143, R163 ;  /* 0x000000a3ff8f723e */ /* 0x000fe200020006ff */
[C---:B------:R-:W-:Y:S01]  /*6600*/  FMUL R35, R78.reuse, R35 ;  /* 0x000000234e237220 */ /* 0x040fe20000400000 */
[----:B------:R-:W-:Y:S01]  /*6610*/  HADD2.F32 R115, -RZ, R117.H0_H0 ;  /* 0x20000075ff737230 */ /* 0x000fe20000004100 */
[----:B------:R-:W-:Y:S01]  /*6620*/  F2FP.SATFINITE.E4M3.F32.PACK_AB_MERGE_C R210, R31, R26, RZ ;  /* 0x0000001a1fd2723e */ /* 0x000fe200048070ff */
[C---:B------:R-:W-:Y:S01]  /*6630*/  FFMA R30, R81.reuse, R111, R30 ;  /* 0x0000006f511e7223 */ /* 0x040fe2000000001e */
[C---:B------:R-:W-:Y:S01]  /*6640*/  FFMA R35, R81.reuse, R114, R35 ;  /* 0x0000007251237223 */ /* 0x040fe20000000023 */
[C---:B------:R-:W-:Y:S01]  /*6650*/  FFMA R32, R81.reuse, R113, R32 ;  /* 0x0000007151207223 */ /* 0x040fe20000000020 */
[----:B------:R-:W-:Y:S01]  /*6660*/  F2FP.F16.E4M3.UNPACK_B R145, R163.H1 ;  /* 0x000000a3ff91723e */ /* 0x000fe200030006ff */
[----:B------:R-:W-:Y:S01]  /*6670*/  FFMA R33, R81, R116, R33 ;  /* 0x0000007451217223 */ /* 0x000fe20000000021 */
[----:B------:R-:W-:Y:S01]  /*6680*/  F2FP.SATFINITE.E4M3.F32.PACK_AB_MERGE_C R210, R25, R24, R210 ;  /* 0x0000001819d2723e */ /* 0x000fe200048070d2 */
[----:B------:R-:W-:Y:S01]  /*6690*/  HADD2.F32 R144, -RZ, R143.H1_H1 ;  /* 0x3000008fff907230 */ /* 0x000fe20000004100 */
[----:B------:R-:W-:Y:S01]  /*66a0*/  F2FP.SATFINITE.E4M3.F32.PACK_AB_MERGE_C R211, R35, R30, RZ ;  /* 0x0000001e23d3723e */ /* 0x000fe200048070ff */
[----:B------:R-:W-:Y:S02]  /*66b0*/  HADD2.F32 R118, -RZ, R117.H1_H1 ;  /* 0x30000075ff767230 */ /* 0x000fe40000004100 */
[C---:B------:R-:W-:Y:S01]  /*66c0*/  FMUL R34, R78.reuse, R38 ;  /* 0x000000264e227220 */ /* 0x040fe20000400000 */
[----:B------:R-:W-:Y:S01]  /*66d0*/  HADD2.F32 R117, -RZ, R119.H0_H0 ;  /* 0x20000077ff757230 */ /* 0x000fe20000004100 */
[----:B------:R-:W-:Y:S01]  /*66e0*/  F2FP.SATFINITE.E4M3.F32.PACK_AB_MERGE_C R211, R29, R28, R211 ;  /* 0x0000001c1dd3723e */ /* 0x000fe200048070d3 */
[C---:B------:R-:W-:Y:S01]  /*66f0*/  FMUL R39, R78.reuse, R39 ;  /* 0x000000274e277220 */ /* 0x040fe20000400000 */
[--C-:B------:R-:W-:Y:S02]  /*6700*/  HADD2.F32 R119, -RZ, R121.reuse.H0_H0 ;  /* 0x20000079ff777230 */ /* 0x100fe40000004100 */
[C---:B------:R-:W-:Y:S01]  /*6710*/  FFMA R34, R81.reuse, R115, R34 ;  /* 0x0000007351227223 */ /* 0x040fe20000000022 */
[----:B------:R-:W-:Y:S01]  /*6720*/  HADD2.F32 R122, -RZ, R121.H1_H1 ;  /* 0x30000079ff7a7230 */ /* 0x000fe20000004100 */
[----:B------:R1:W-:Y:S01]  /*6730*/  STS.128 [R192+0x8010], R208 ;  /* 0x008010d0c0007388 */ /* 0x0003e20000000c00 */
[----:B------:R-:W-:Y:S02]  /*6740*/  HADD2.F32 R121, -RZ, R123.H0_H0 ;  /* 0x2000007bff797230 */ /* 0x000fe40000004100 */
[C---:B------:R-:W-:Y:S01]  /*6750*/  FFMA R39, R81.reuse, R118, R39 ;  /* 0x0000007651277223 */ /* 0x040fe20000000027 */
[C---:B------:R-:W-:Y:S01]  /*6760*/  FFMA R36, R81.reuse, R117, R36 ;  /* 0x0000007551247223 */ /* 0x040fe20000000024 */
[----:B------:R-:W-:Y:S01]  /*6770*/  FFMA R37, R81, R120, R37 ;  /* 0x0000007851257223 */ /* 0x000fe20000000025 */
[C---:B------:R-:W-:Y:S01]  /*6780*/  FMUL R38, R78.reuse, R42 ;  /* 0x0000002a4e267220 */ /* 0x040fe20000400000 */
[----:B------:R-:W-:Y:S01]  /*6790*/  ISETP.NE.AND P0, PT, R189, RZ, PT ;  /* 0x000000ffbd00720c */ /* 0x000fe20003f05270 */
[C---:B------:R-:W-:Y:S01]  /*67a0*/  FMUL R43, R78.reuse, R43 ;  /* 0x0000002b4e2b7220 */ /* 0x040fe20000400000 */
[--C-:B------:R-:W-:Y:S01]  /*67b0*/  HADD2.F32 R123, -RZ, R125.reuse.H0_H0 ;  /* 0x2000007dff7b7230 */ /* 0x100fe20000004100 */
[----:B------:R-:W-:Y:S01]  /*67c0*/  F2FP.SATFINITE.E4M3.F32.PACK_AB_MERGE_C R212, R39, R34, RZ ;  /* 0x0000002227d4723e */ /* 0x000fe200048070ff */
[C---:B------:R-:W-:Y:S01]  /*67d0*/  FFMA R38, R81.reuse, R119, R38 ;  /* 0x0000007751267223 */ /* 0x040fe20000000026 */
[C---:B------:R-:W-:Y:S01]  /*67e0*/  FFMA R43, R81.reuse, R122, R43 ;  /* 0x0000007a512b7223 */ /* 0x040fe2000000002b */
[----:B------:R-:W-:Y:S01]  /*67f0*/  FFMA R40, R81, R121, R40 ;  /* 0x0000007951287223 */ /* 0x000fe20000000028 */
[----:B------:R-:W-:Y:S01]  /*6800*/  F2FP.SATFINITE.E4M3.F32.PACK_AB_MERGE_C R212, R33, R32, R212 ;  /* 0x0000002021d4723e */ /* 0x000fe200048070d4 */
[----:B------:R-:W-:Y:S01]  /*6810*/  FFMA R41, R81, R124, R41 ;  /* 0x0000007c51297223 */ /* 0x000fe20000000029 */
[----:B------:R-:W-:Y:S01]  /*6820*/  HADD2.F32 R126, -RZ, R125.H1_H1 ;  /* 0x3000007dff7e7230 */ /* 0x000fe20000004100 */
[----:B------:R-:W-:Y:S01]  /*6830*/  F2FP.SATFINITE.E4M3.F32.PACK_AB_MERGE_C R213, R43, R38, RZ ;  /* 0x000000262bd5723e */ /* 0x000fe200048070ff */
[----:B------:R-:W-:Y:S02]  /*6840*/  HADD2.F32 R125, -RZ, R127.H0_H0 ;  /* 0x2000007fff7d7230 */ /* 0x000fe40000004100 */
[C---:B------:R-:W-:Y:S01]  /*6850*/  FMUL R42, R78.reuse, R46 ;  /* 0x0000002e4e2a7220 */ /* 0x040fe20000400000 */
[----:B------:R-:W-:Y:S01]  /*6860*/  FMUL R47, R78, R47 ;  /* 0x0000002f4e2f7220 */ /* 0x000fe20000400000 */
[--C-:B------:R-:W-:Y:S01]  /*6870*/  HADD2.F32 R127, -RZ, R129.reuse.H0_H0 ;  /* 0x20000081ff7f7230 */ /* 0x100fe20000004100 */
[----:B------:R-:W-:Y:S01]  /*6880*/  F2FP.SATFINITE.E4M3.F32.PACK_AB_MERGE_C R213, R37, R36, R213 ;  /* 0x0000002425d5723e */ /* 0x000fe200048070d5 */
[C---:B------:R-:W-:Y:S01]  /*6890*/  FFMA R42, R81.reuse, R123, R42 ;  /* 0x0000007b512a7223 */ /* 0x040fe2000000002a */
[C---:B------:R-:W-:Y:S01]  /*68a0*/  FFMA R47, R81.reuse, R126, R47 ;  /* 0x0000007e512f7223 */ /* 0x040fe2000000002f */
[C---:B------:R-:W-:Y:S01]  /*68b0*/  FFMA R44, R81.reuse, R125, R44 ;  /* 0x0000007d512c7223 */ /* 0x040fe2000000002c */
[----:B------:R-:W-:Y:S01]  /*68c0*/  ISETP.NE.AND P6, PT, R198, RZ, PT ;  /* 0x000000ffc600720c */ /* 0x000fe20003fc5270 */
[----:B------:R-:W-:Y:S01]  /*68d0*/  FFMA R45, R81, R128, R45 ;  /* 0x00000080512d7223 */ /* 0x000fe2000000002d */
[----:B------:R-:W-:Y:S01]  /*68e0*/  HADD2.F32 R130, -RZ, R129.H1_H1 ;  /* 0x30000081ff827230 */ /* 0x000fe20000004100 */
[----:B------:R-:W-:Y:S01]  /*68f0*/  F2FP.SATFINITE.E4M3.F32.PACK_AB_MERGE_C R214, R47, R42, RZ ;  /* 0x0000002a2fd6723e */ /* 0x000fe200048070ff */
[----:B------:R-:W-:Y:S02]  /*6900*/  HADD2.F32 R129, -RZ, R131.H0_H0 ;  /* 0x20000083ff817230 */ /* 0x000fe40000004100 */
[C---:B------:R-:W-:Y:S01]  /*6910*/  FMUL R46, R78.reuse, R50 ;  /* 0x000000324e2e7220 */ /* 0x040fe20000400000 */
[C---:B------:R-:W-:Y:S01]  /*6920*/  FMUL R51, R78.reuse, R51 ;  /* 0x000000334e337220 */ /* 0x040fe20000400000 */
[--C-:B------:R-:W-:Y:S02]  /*6930*/  HADD2.F32 R131, -RZ, R133.reuse.H0_H0 ;  /* 0x20000085ff837230 */ /* 0x100fe40000004100 */
[C---:B------:R-:W-:Y:S01]  /*6940*/  FMUL R50, R78.reuse, R54 ;  /* 0x000000364e327220 */ /* 0x040fe20000400000 */
[C---:B------:R-:W-:Y:S01]  /*6950*/  FFMA R46, R81.reuse, R127, R46 ;  /* 0x0000007f512e7223 */ /* 0x040fe2000000002e */
[----:B------:R-:W-:Y:S02]  /*6960*/  HADD2.F32 R134, -RZ, R133.H1_H1 ;  /* 0x30000085ff867230 */ /* 0x000fe40000004100 */
[C---:B------:R-:W-:Y:S01]  /*6970*/  FFMA R51, R81.reuse, R130, R51 ;  /* 0x0000008251337223 */ /* 0x040fe20000000033 */
[----:B------:R-:W-:Y:S02]  /*6980*/  HADD2.F32 R133, -RZ, R135.H0_H0 ;  /* 0x20000087ff857230 */ /* 0x000fe40000004100 */
[C---:B------:R-:W-:Y:S01]  /*6990*/  FMUL R55, R78.reuse, R55 ;  /* 0x000000374e377220 */ /* 0x040fe20000400000 */
[C---:B------:R-:W-:Y:S01]  /*69a0*/  FFMA R48, R81.reuse, R129, R48 ;  /* 0x0000008151307223 */ /* 0x040fe20000000030 */
[C---:B------:R-:W-:Y:S01]  /*69b0*/  FFMA R49, R81.reuse, R132, R49 ;  /* 0x0000008451317223 */ /* 0x040fe20000000031 */
[--C-:B------:R-:W-:Y:S02]  /*69c0*/  HADD2.F32 R135, -RZ, R137.reuse.H0_H0 ;  /* 0x20000089ff877230 */ /* 0x100fe40000004100 */
[C---:B------:R-:W-:Y:S01]  /*69d0*/  FFMA R50, R81.reuse, R131, R50 ;  /* 0x0000008351327223 */ /* 0x040fe20000000032 */
[----:B------:R-:W-:Y:S02]  /*69e0*/  HADD2.F32 R138, -RZ, R137.H1_H1 ;  /* 0x30000089ff8a7230 */ /* 0x000fe40000004100 */
[C---:B------:R-:W-:Y:S01]  /*69f0*/  FMUL R54, R78.reuse, R58 ;  /* 0x0000003a4e367220 */ /* 0x040fe20000400000 */
[----:B------:R-:W-:Y:S02]  /*6a00*/  HADD2.F32 R137, -RZ, R139.H0_H0 ;  /* 0x2000008bff897230 */ /* 0x000fe40000004100 */
[C---:B------:R-:W-:Y:S01]  /*6a10*/  FFMA R55, R81.reuse, R134, R55 ;  /* 0x0000008651377223 */ /* 0x040fe20000000037 */
        /* <DEDUP_REMOVED lines=16> */
[----:B------:R-:W-:Y:S01]  /*6b20*/  FFMA R63, R81, R142, R63 ;  /* 0x0000008e513f7223 */ /* 0x000fe2000000003f */
[----:B------:R-:W-:Y:S01]  /*6b30*/  FMUL R67, R78, R67 ;  /* 0x000000434e437220 */ /* 0x000fe20000400000 */
[----:B------:R-:W-:Y:S01]  /*6b40*/  F2FP.SATFINITE.E4M3.F32.PACK_AB_MERGE_C R215, R51, R46, RZ ;  /* 0x0000002e33d7723e */ /* 0x000fe200048070ff */
[C---:B------:R-:W-:Y:S01]  /*6b50*/  FFMA R60, R81.reuse, R141, R60 ;  /* 0x0000008d513c7223 */ /* 0x040fe2000000003c */
[C---:B------:R-:W-:Y:S01]  /*6b60*/  FFMA R61, R81.reuse, R144, R61 ;  /* 0x00000090513d7223 */ /* 0x040fe2000000003d */
[C---:B------:R-:W-:Y:S01]  /*6b70*/  FFMA R62, R81.reuse, R143, R62 ;  /* 0x0000008f513e7223 */ /* 0x040fe2000000003e */
[----:B------:R-:W-:Y:S01]  /*6b80*/  FFMA R67, R81, R146, R67 ;  /* 0x0000009251437223 */ /* 0x000fe20000000043 */
[----:B------:R-:W-:Y:S02]  /*6b90*/  F2FP.SATFINITE.E4M3.F32.PACK_AB_MERGE_C R214, R41, R40, R214 ;  /* 0x0000002829d6723e */ /* 0x000fe400048070d6 */
[----:B------:R-:W-:Y:S02]  /*6ba0*/  F2FP.SATFINITE.E4M3.F32.PACK_AB_MERGE_C R215, R45, R44, R215 ;  /* 0x0000002c2dd7723e */ /* 0x000fe400048070d7 */
[----:B------:R-:W-:Y:S02]  /*6bb0*/  F2FP.SATFINITE.E4M3.F32.PACK_AB_MERGE_C R216, R55, R50, RZ ;  /* 0x0000003237d8723e */ /* 0x000fe400048070ff */
[----:B------:R-:W-:Y:S01]  /*6bc0*/  F2FP.SATFINITE.E4M3.F32.PACK_AB_MERGE_C R217, R59, R54, RZ ;  /* 0x000000363bd9723e */ /* 0x000fe200048070ff */
[----:B------:R1:W-:Y:S01]  /*6bd0*/  STS.128 [R195+0x8020], R212 ;  /* 0x008020d4c3007388 */ /* 0x0003e20000000c00 */
[----:B------:R-:W-:Y:S02]  /*6be0*/  F2FP.SATFINITE.E4M3.F32.PACK_AB_MERGE_C R218, R63, R58, RZ ;  /* 0x0000003a3fda723e */ /* 0x000fe400048070ff */
[----:B------:R-:W-:Y:S02]  /*6bf0*/  F2FP.SATFINITE.E4M3.F32.PACK_AB_MERGE_C R219, R67, R62, RZ ;  /* 0x0000003e43db723e */ /* 0x000fe400048070ff */
[----:B------:R-:W-:Y:S02]  /*6c00*/  F2FP.SATFINITE.E4M3.F32.PACK_AB_MERGE_C R216, R49, R48, R216 ;  /* 0x0000003031d8723e */ /* 0x000fe400048070d8 */
[----:B------:R-:W-:Y:S02]  /*6c10*/  F2FP.SATFINITE.E4M3.F32.PACK_AB_MERGE_C R217, R53, R52, R217 ;  /* 0x0000003435d9723e */ /* 0x000fe400048070d9 */
[----:B------:R-:W-:Y:S02]  /*6c20*/  F2FP.SATFINITE.E4M3.F32.PACK_AB_MERGE_C R218, R57, R56, R218 ;  /* 0x0000003839da723e */ /* 0x000fe400048070da */
[----:B------:R-:W-:Y:S02]  /*6c30*/  F2FP.SATFINITE.E4M3.F32.PACK_AB_MERGE_C R219, R61, R60, R219 ;  /* 0x0000003c3ddb723e */ /* 0x000fe400048070db */
[----:B------:R-:W-:Y:S02]  /*6c40*/  LEA R204, R181, UR49, 0x3 ;  /* 0x00000031b5cc7c11 */ /* 0x000fe4000f8e18ff */
[----:B------:R-:W-:Y:S01]  /*6c50*/  @P6 SHF.L.U32 R221, R180, 0x1f, RZ ;  /* 0x0000001fb4dd6819 */ /* 0x000fe200000006ff */
[----:B------:R1:W-:Y:S01]  /*6c60*/  STS.128 [R194+0x8010], R216 ;  /* 0x008010d8c2007388 */ /* 0x0003e20000000c00 */
[----:B------:R-:W-:Y:S01]  /*6c70*/  @!PT LDS RZ, [RZ] ;  /* 0x00000000fffff984 */ /* 0x000fe20000000800 */
[----:B------:R-:W-:Y:S01]  /*6c80*/  @!PT LDS RZ, [RZ] ;  /* 0x00000000fffff984 */ /* 0x000fe20000000800 */
[----:B------:R-:W-:Y:S01]  /*6c90*/  @!PT LDS RZ, [RZ] ;  /* 0x00000000fffff984 */ /* 0x000fe20000000800 */
[----:B------:R-:W-:Y:S01]  /*6ca0*/  @!PT LDS RZ, [RZ] ;  /* 0x00000000fffff984 */ /* 0x000fe20000000800 */
[----:B------:R2:W-:Y:S07]  /*6cb0*/  MEMBAR.ALL.CTA ;  /* 0x0000000000007992 */ /* 0x0005ee0000008000 */
[----:B--2---:R-:W2:Y:S02]  /*6cc0*/  FENCE.VIEW.ASYNC.S ;  /* 0x00000000000073c6 */ /* 0x004ea40000000000 */
[----:B--2---:R-:W-:Y:S06]  /*6cd0*/  BAR.SYNC.DEFER_BLOCKING 0x1, 0x80 ;  /* 0x0042000000007b1d */ /* 0x004fec0000010000 */
[----:B------:R-:W-:Y:S05]  /*6ce0*/  @P0 BRA `(.L_x_97) ;  /* 0x0000000000280947 */ /* 0x000fea0003800000 */
[----:B------:R-:W-:Y:S02]  /*6cf0*/  UIADD3 UR4, UPT, UPT, UR49, 0x8200, URZ ;  /* 0x0000820031047890 */ /* 0x000fe4000fffe0ff */
[----:B------:R-:W-:Y:S01]  /*6d00*/  UIADD3 UR6, UP0, UPT, UR52, 0x680, URZ ;  /* 0x0000068034067890 */ /* 0x000fe2000ff1e0ff */
[----:B------:R-:W-:Y:S03]  /*6d10*/  UMOV UR43, UR36 ;  /* 0x00000024002b7c82 */ /* 0x000fe60008000000 */
[----:B------:R-:W-:Y:S01]  /*6d20*/  MOV R188, UR4 ;  /* 0x0000000400bc7c02 */ /* 0x000fe20008000f00 */
[----:B------:R-:W-:Y:S03]  /*6d30*/  UIADD3.X UR7, UPT, UPT, URZ, UR53, URZ, UP0, !UPT ;  /* 0x00000035ff077290 */ /* 0x000fe600087fe4ff */
[----:B------:R-:W-:Y:S11]  /*6d40*/  R2UR UR40, R188 ;  /* 0x00000000bc2872ca */ /* 0x000ff600000e0000 */
[----:B------:R-:W-:Y:S02]  /*6d50*/  @!UPT UIADD3 URZ, UPT, UPT, URZ, URZ, URZ ;  /* 0x000000fffffff290 */ /* 0x000fe4000fffe0ff */
[----:B------:R2:W-:Y:S01]  /*6d60*/  UTMASTG.3D [UR40], [UR6] ;  /* 0x00000028060073b5 */ /* 0x0005e20008010000 */
[----:B------:R0:W-:Y:S01]  /*6d70*/  UTMACMDFLUSH ;  /* 0x00000000000079b7 */ /* 0x0001e20000000000 */
[----:B--2---:R-:W-:Y:S04]  /*6d80*/  DEPBAR.LE SB0, 0x1 ;  /* 0x000080400000791a */ /* 0x004fe80000000000 */
.L_x_97:
[----:B------:R-:W-:Y:S05]  /*6d90*/  BSYNC.RECONVERGENT B0 ;  /* 0x0000000000007941 */ /* 0x000fea0003800200 */
.L_x_96:
[----:B------:R-:W-:Y:S06]  /*6da0*/  BAR.SYNC.DEFER_BLOCKING 0x1, 0x80 ;  /* 0x0042000000007b1d */ /* 0x000fec0000010000 */
[----:B------:R-:W2:Y:S01]  /*6db0*/  @P6 SYNCS.PHASECHK.TRANS64.TRYWAIT P0, [R204+URZ+0x30], R221 ;  /* 0x000030ddcc0065a7 */ /* 0x000ea200080011ff */
[----:B------:R-:W-:Y:S01]  /*6dc0*/  BSSY B1, `(.L_x_98) ;  /* 0x0000023000017945 */ /* 0x000fe20003800000 */
[----:B--2---:R-:W-:Y:S03]  /*6dd0*/  @P6 SEL R196, RZ, 0x1, !P0 ;  /* 0x00000001ffc46807 */ /* 0x004fe60004000000 */
[----:B------:R-:W-:Y:S05]  /*6de0*/  @!P6 BRA `(.L_x_99) ;  /* 0x000000000080e947 */ /* 0x000fea0003800000 */
[----:B------:R-:W-:Y:S01]  /*6df0*/  ISETP.NE.AND P1, PT, R197, RZ, PT ;  /* 0x000000ffc500720c */ /* 0x000fe20003f25270 */
[----:B------:R-:W-:Y:S01]  /*6e00*/  BSSY B0, `(.L_x_100) ;  /* 0x000000a000007945 */ /* 0x000fe20003800000 */
[----:B------:R-:W-:Y:S11]  /*6e10*/  ISETP.NE.AND P0, PT, R196, RZ, PT ;  /* 0x000000ffc400720c */ /* 0x000ff60003f05270 */
[----:B------:R-:W-:Y:S04]  /*6e20*/  @P1 IMAD R0, R181, 0x2000, R186 ;  /* 0x00002000b5001824 */ /* 0x000fe800078e02ba */
[C---:B------:R-:W-:Y:S01]  /*6e30*/  @P1 IMAD.IADD R6, R0.reuse, 0x1, R199 ;  /* 0x0000000100061824 */ /* 0x040fe200078e02c7 */
[----:B------:R-:W-:Y:S03]  /*6e40*/  @P1 IADD3 R4, PT, PT, R0, R207, RZ ;  /* 0x000000cf00041210 */ /* 0x000fe60007ffe0ff */
[----:B------:R-:W-:Y:S01]  /*6e50*/  @P1 IMAD.IADD R2, R205, 0x1, R6 ;  /* 0x00000001cd021824 */ /* 0x000fe200078e0206 */
[----:B------:R-:W-:Y:S06]  /*6e60*/  @P0 BRA `(.L_x_101) ;  /* 0x00000000000c0947 */ /* 0x000fec0003800000 */
[----:B------:R-:W-:Y:S04]  /*6e70*/  SHF.L.U32 R3, R180, 0x1f, RZ ;  /* 0x0000001fb4037819 */ /* 0x000fe800000006ff */
[----:B------:R-:W2:Y:S02]  /*6e80*/  SYNCS.PHASECHK.TRANS64.TRYWAIT P0, [R204+URZ+0x30], R3 ;  /* 0x00003003cc0075a7 */ /* 0x000ea400080011ff */
[----:B--2---:R-:W-:Y:S05]  /*6e90*/  @!P0 BRA `(.L_x_102) ;  /* 0x0000004800b48947 */ /* 0x004fea0003800000 */
.L_x_101:
[----:B------:R-:W-:Y:S05]  /*6ea0*/  BSYNC B0 ;  /* 0x0000000000007941 */ /* 0x000fea0003800000 */
.L_x_100:
[----:B------:R-:W-:Y:S01]  /*6eb0*/  ISETP.NE.AND P0, PT, R197, RZ, PT ;  /* 0x000000ffc500720c */ /* 0x000fe20003f05270 */
[----:B--2---:R-:W-:Y:S02]  /*6ec0*/  VIADD R204, R204, 0x50 ;  /* 0x00000050cccc7836 */ /* 0x004fe40000000000 */
[----:B------:R-:W-:Y:S02]  /*6ed0*/  IMAD.U32 R3, RZ, RZ, UR37 ;  /* 0x00000025ff037e24 */ /* 0x000fe4000f8e00ff */
[----:B------:R-:W-:Y:S03]  /*6ee0*/  VIADD R181, R181, 0x1 ;  /* 0x00000001b5b57836 */ /* 0x000fe60000000000 */
[----:B------:R-:W-:Y:S05]  /*6ef0*/  PRMT R3, R3, 0x654, R204 ;  /* 0x0000065403037816 */ /* 0x000fea00000000cc */
[----:B------:R2:W3:Y:S04]  /*6f00*/  @P0 LDS.128 R148, [R0] ;  /* 0x0000000000940984 */ /* 0x0004e80000000c00 */
[----:B------:R2:W4:Y:S04]  /*6f10*/  @P0 LDS.128 R156, [R4+0x20] ;  /* 0x00002000049c0984 */ /* 0x0005280000000c00 */
        /* <DEDUP_REMOVED lines=9> */
[----:B------:R-:W-:Y:S01]  /*6fb0*/  SEL R181, R181, RZ, P0 ;  /* 0x000000ffb5b57207 */ /* 0x000fe20000000000 */
[----:B-----5:R5:W-:Y:S02]  /*6fc0*/  SYNCS.ARRIVE.TRANS64.RED.A1T0 RZ, [R3+URZ], RZ ;  /* 0x000000ff03ff79a7 */ /* 0x020be400081004ff */
[----:B-----5:R-:W-:Y:S04]  /*6fd0*/  SEL R3, RZ, 0x1, P0 ;  /* 0x00000001ff037807 */ /* 0x020fe80000000000 */
[----:B--234-:R-:W-:Y:S02]  /*6fe0*/  LOP3.LUT R180, R180, R3, RZ, 0x3c, !PT ;  /* 0x00000003b4b47212 */ /* 0x01cfe400078e3cff */
.L_x_99:
[----:B------:R-:W-:Y:S05]  /*6ff0*/  BSYNC B1 ;  /* 0x0000000000017941 */ /* 0x000fea0003800000 */
.L_x_98:
[----:B------:R-:W-:Y:S01]  /*7000*/  VIADD R0, R80, 0x40 ;  /* 0x0000004050007836 */ /* 0x000fe20000000000 */
[----:B------:R-:W-:Y:S04]  /*7010*/  BSSY.RECONVERGENT B6, `(.L_x_103) ;  /* 0x0000015000067945 */ /* 0x000fe80003800200 */
[----:B------:R-:W-:Y:S04]  /*7020*/  SHF.R.U32.HI R0, RZ, 0x15, R0 ;  /* 0x00000015ff007819 */ /* 0x000fe80000011600 */
[----:B------:R-:W-:Y:S11]  /*7030*/  LOP3.LUT P0, RZ, R0, 0x3, R173, 0x48, !PT ;  /* 0x0000000300ff7812 */ /* 0x000ff600078048ad */
[----:B------:R-:W-:Y:S02]  /*7040*/  @!UPT UIADD3 URZ, UPT, UPT, URZ, URZ, URZ ;  /* 0x000000fffffff290 */ /* 0x000fe4000fffe0ff */
[----:B------:R-:W-:Y:S05]  /*7050*/  @!P0 BRA `(.L_x_104) ;  /* 0x0000000000408947 */ /* 0x000fea0003800000 */
[----:B------:R-:W2:Y:S01]  /*7060*/  LDCU.64 UR8, c[0x4][0x78] ;  /* 0x01000f00ff0877ac */ /* 0x000ea20008000a00 */
[----:B------:R-:W-:Y:S01]  /*7070*/  MOV R3, 0x0 ;  /* 0x0000000000037802 */ /* 0x000fe20000000f00 */
[----:B------:R-:W-:Y:S02]  /*7080*/  HFMA2 R12, -RZ, RZ, 0, 5.9604644775390625e-08 ;  /* 0x00000001ff0c7431 */ /* 0x000fe400000001ff */
[----:B------:R-:W-:Y:S02]  /*7090*/  IMAD.MOV.U32 R8, RZ, RZ, 0x192 ;  /* 0x00000192ff087424 */ /* 0x000fe400078e00ff */
[----:B------:R-:W-:Y:S01]  /*70a0*/  IMAD.MOV.U32 R13, RZ, RZ, RZ ;  /* 0x000000ffff0d7224 */ /* 0x000fe200078e00ff */
[----:B------:R-:W3:Y:S01]  /*70b0*/  LDCU.64 UR6, c[0x4][0x80] ;  /* 0x01001000ff0677ac */ /* 0x000ee20008000a00 */
[----:B------:R-:W4:Y:S01]  /*70c0*/  LDC.64 R2, c[0x4][R3] ;  /* 0x0100000003027b82 */ /* 0x000f220000000a00 */
[----:B------:R-:W5:Y:S01]  /*70d0*/  LDCU.64 UR4, c[0x4][0x18] ;  /* 0x01000300ff0477ac */ /* 0x000f620008000a00 */
[----:B--2---:R-:W-:Y:S01]  /*70e0*/  MOV R5, UR9 ;  /* 0x0000000900057c02 */ /* 0x004fe20008000f00 */
[----:B------:R-:W-:Y:S01]  /*70f0*/  IMAD.U32 R4, RZ, RZ, UR8 ;  /* 0x00000008ff047e24 */ /* 0x000fe2000f8e00ff */
[----:B---3--:R-:W-:Y:S01]  /*7100*/  MOV R7, UR7 ;  /* 0x0000000700077c02 */ /* 0x008fe20008000f00 */
[----:B------:R-:W-:Y:S01]  /*7110*/  IMAD.U32 R6, RZ, RZ, UR6 ;  /* 0x00000006ff067e24 */ /* 0x000fe2000f8e00ff */
[----:B-----5:R-:W-:Y:S01]  /*7120*/  MOV R11, UR5 ;  /* 0x00000005000b7c02 */ /* 0x020fe20008000f00 */
[----:B------:R-:W-:Y:S02]  /*7130*/  IMAD.U32 R10, RZ, RZ, UR4 ;  /* 0x00000004ff0a7e24 */ /* 0x000fe4000f8e00ff */
[----:B------:R-:W-:Y:S07]  /*7140*/  LEPC R20, `(.L_x_104) ;  /* 0x000000001014794e */ /* 0x000fee0000000000 */
[----:B-1--4-:R-:W-:Y:S05]  /*7150*/  CALL.ABS.NOINC R2 ;  /* 0x0000000002007343 */ /* 0x012fea0003c00000 */
.L_x_104:
[----:B------:R-:W-:Y:S05]  /*7160*/  BSYNC.RECONVERGENT B6 ;  /* 0x0000000000067941 */ /* 0x000fea0003800200 */
.L_x_103:
[----:B------:R-:W-:Y:S01]  /*7170*/  F2FP.F16.E4M3.UNPACK_B R4, R149 ;  /* 0x00000095ff04723e */ /* 0x000fe200020006ff */
[----:B------:R-:W-:Y:S05]  /*7180*/  WARPSYNC.ALL ;  /* 0x0000000000007948 */ /* 0x000fea0003800000 */
[----:B------:R-:W-:Y:S01]  /*7190*/  R2UR UR4, R80 ;  /* 0x00000000500472ca */ /* 0x000fe200000e0000 */
[--C-:B------:R-:W-:Y:S01]  /*71a0*/  HADD2.F32 R88, -RZ, R4.reuse.H0_H0 ;  /* 0x20000004ff587230 */ /* 0x100fe20000004100 */
[-C--:B------:R-:W-:Y:S01]  /*71b0*/  F2FP.F16.E4M3.UNPACK_B R0, R148.reuse ;  /* 0x00000094ff00723e */ /* 0x080fe200020006ff */
[----:B------:R-:W-:Y:S01]  /*71c0*/  HADD2.F32 R83, -RZ, R4.H1_H1 ;  /* 0x30000004ff537230 */ /* 0x000fe20000004100 */
[----:B------:R-:W-:Y:S01]  /*71d0*/  F2FP.F16.E4M3.UNPACK_B R4, R151 ;  /* 0x00000097ff04723e */ /* 0x000fe200020006ff */
[----:B------:R-:W-:Y:S01]  /*71e0*/  BSSY.RECONVERGENT B0, `(.L_x_105) ;  /* 0x0000116000007945 */ /* 0x000fe20003800200 */
[----:B------:R-:W-:Y:S01]  /*71f0*/  F2FP.F16.E4M3.UNPACK_B R3, R148.H1 ;  /* 0x00000094ff03723e */ /* 0x000fe200030006ff */
[--C-:B------:R-:W-:Y:S01]  /*7200*/  HADD2.F32 R2, -RZ, R0.reuse.H0_H0 ;  /* 0x20000000ff027230 */ /* 0x100fe20000004100 */
[----:B-1----:R-:W-:Y:S01]  /*7210*/  F2FP.F16.E4M3.UNPACK_B R135, R162 ;  /* 0x000000a2ff87723e */ /* 0x002fe200020006ff */
[----:B------:R-:W-:Y:S01]  /*7220*/  HADD2.F32 R82, -RZ, R0.H1_H1 ;  /* 0x30000000ff527230 */ /* 0x000fe20000004100 */
[----:B------:R-:W-:Y:S01]  /*7230*/  F2FP.F16.E4M3.UNPACK_B R0, R149.H1 ;  /* 0x00000095ff00723e */ /* 0x000fe200030006ff */
[--C-:B------:R-:W-:Y:S01]  /*7240*/  HADD2.F32 R84, -RZ, R3.reuse.H0_H0 ;  /* 0x20000003ff547230 */ /* 0x100fe20000004100 */
[----:B------:R-:W-:Y:S01]  /*7250*/  F2FP.F16.E4M3.UNPACK_B R125, R159.H1 ;  /* 0x0000009fff7d723e */ /* 0x000fe200030006ff */
[----:B------:R-:W-:Y:S01]  /*7260*/  HADD2.F32 R86, -RZ, R3.H1_H1 ;  /* 0x30000003ff567230 */ /* 0x000fe20000004100 */
[-C--:B------:R-:W-:Y:S01]  /*7270*/  F2FP.F16.E4M3.UNPACK_B R3, R150.reuse ;  /* 0x00000096ff03723e */ /* 0x080fe200020006ff */
[--C-:B------:R-:W-:Y:S01]  /*7280*/  HADD2.F32 R90, -RZ, R0.reuse.H0_H0 ;  /* 0x20000000ff5a7230 */ /* 0x100fe20000004100 */
[----:B------:R-:W-:Y:S01]  /*7290*/  ISETP.NE.AND P0, PT, R189, RZ, PT ;  /* 0x000000ffbd00720c */ /* 0x000fe20003f05270 */
[----:B------:R-:W-:Y:S01]  /*72a0*/  HADD2.F32 R85, -RZ, R0.H1_H1 ;  /* 0x30000000ff557230 */ /* 0x000fe20000004100 */
[----:B------:R-:W-:Y:S01]  /*72b0*/  F2FP.F16.E4M3.UNPACK_B R0, R150.H1 ;  /* 0x00000096ff00723e */ /* 0x000fe200030006ff */
[--C-:B------:R-:W-:Y:S01]  /*72c0*/  HADD2.F32 R92, -RZ, R3.reuse.H0_H0 ;  /* 0x20000003ff5c7230 */ /* 0x100fe20000004100 */
[----:B------:R-:W-:Y:S01]  /*72d0*/  ISETP.NE.AND P6, PT, R198, RZ, PT ;  /* 0x000000ffc600720c */ /* 0x000fe20003fc5270 */
[----:B------:R-:W-:Y:S01]  /*72e0*/  HADD2.F32 R87, -RZ, R3.H1_H1 ;  /* 0x30000003ff577230 */ /* 0x000fe20000004100 */
[----:B------:R-:W-:Y:S01]  /*72f0*/  F2FP.F16.E4M3.UNPACK_B R3, R151.H1 ;  /* 0x00000097ff03723e */ /* 0x000fe200030006ff */
[--C-:B------:R-:W-:Y:S02]  /*7300*/  HADD2.F32 R94, -RZ, R0.reuse.H0_H0 ;  /* 0x20000000ff5e7230 */ /* 0x100fe40000004100 */
[----:B------:R-:W-:Y:S01]  /*7310*/  HADD2.F32 R89, -RZ, R0.H1_H1 ;  /* 0x30000000ff597230 */ /* 0x000fe20000004100 */
[-C--:B------:R-:W-:Y:S01]  /*7320*/  F2FP.F16.E4M3.UNPACK_B R0, R152.reuse ;  /* 0x00000098ff00723e */ /* 0x080fe200020006ff */
[--C-:B------:R-:W-:Y:S02]  /*7330*/  HADD2.F32 R96, -RZ, R4.reuse.H0_H0 ;  /* 0x20000004ff607230 */ /* 0x100fe40000004100 */
[----:B------:R-:W-:Y:S01]  /*7340*/  HADD2.F32 R91, -RZ, R4.H1_H1 ;  /* 0x30000004ff5b7230 */ /* 0x000fe20000004100 */
[-C--:B------:R-:W-:Y:S01]  /*7350*/  F2FP.F16.E4M3.UNPACK_B R4, R153.reuse ;  /* 0x00000099ff04723e */ /* 0x080fe200020006ff */
[--C-:B------:R-:W-:Y:S02]  /*7360*/  HADD2.F32 R100, -RZ, R0.reuse.H0_H0 ;  /* 0x20000000ff647230 */ /* 0x100fe40000004100 */
[----:B------:R-:W-:Y:S01]  /*7370*/  HADD2.F32 R95, -RZ, R0.H1_H1 ;  /* 0x30000000ff5f7230 */ /* 0x000fe20000004100 */
[----:B------:R-:W-:Y:S01]  /*7380*/  F2FP.F16.E4M3.UNPACK_B R0, R153.H1 ;  /* 0x00000099ff00723e */ /* 0x000fe200030006ff */
[--C-:B------:R-:W-:Y:S02]  /*7390*/  HADD2.F32 R98, -RZ, R3.reuse.H0_H0 ;  /* 0x20000003ff627230 */ /* 0x100fe40000004100 */
[----:B------:R-:W-:Y:S01]  /*73a0*/  HADD2.F32 R93, -RZ, R3.H1_H1 ;  /* 0x30000003ff5d7230 */ /* 0x000fe20000004100 */
[----:B------:R-:W-:Y:S01]  /*73b0*/  F2FP.F16.E4M3.UNPACK_B R3, R152.H1 ;  /* 0x00000098ff03723e */ /* 0x000fe200030006ff */
[--C-:B------:R-:W-:Y:S02]  /*73c0*/  HADD2.F32 R106, -RZ, R0.reuse.H0_H0 ;  /* 0x20000000ff6a7230 */ /* 0x100fe40000004100 */
[----:B------:R-:W-:Y:S01]  /*73d0*/  HADD2.F32 R101, -RZ, R0.H1_H1 ;  /* 0x30000000ff657230 */ /* 0x000fe20000004100 */
[-C--:B------:R-:W-:Y:S01]  /*73e0*/  F2FP.F16.E4M3.UNPACK_B R0, R154.reuse.H1 ;  /* 0x0000009aff00723e */ /* 0x080fe200030006ff */
[--C-:B------:R-:W-:Y:S02]  /*73f0*/  HADD2.F32 R104, -RZ, R4.reuse.H0_H0 ;  /* 0x20000004ff687230 */ /* 0x100fe40000004100 */
[----:B------:R-:W-:Y:S01]  /*7400*/  HADD2.F32 R99, -RZ, R4.H1_H1 ;  /* 0x30000004ff637230 */ /* 0x000fe20000004100 */
[----:B------:R-:W-:Y:S01]  /*7410*/  F2FP.F16.E4M3.UNPACK_B R4, R155 ;  /* 0x0000009bff04723e */ /* 0x000fe200020006ff */
[--C-:B------:R-:W-:Y:S02]  /*7420*/  HADD2.F32 R102, -RZ, R3.reuse.H0_H0 ;  /* 0x20000003ff667230 */ /* 0x100fe40000004100 */
[----:B------:R-:W-:Y:S01]  /*7430*/  HADD2.F32 R97, -RZ, R3.H1_H1 ;  /* 0x30000003ff617230 */ /* 0x000fe20000004100 */
[----:B------:R-:W-:Y:S01]  /*7440*/  F2FP.F16.E4M3.UNPACK_B R3, R154 ;  /* 0x0000009aff03723e */ /* 0x000fe200020006ff */
[--C-:B------:R-:W-:Y:S02]  /*7450*/  HADD2.F32 R110, -RZ, R0.reuse.H0_H0 ;  /* 0x20000000ff6e7230 */ /* 0x100fe40000004100 */
[----:B------:R-:W-:Y:S01]  /*7460*/  HADD2.F32 R105, -RZ, R0.H1_H1 ;  /* 0x30000000ff697230 */ /* 0x000fe20000004100 */
[-C--:B------:R-:W-:Y:S01]  /*7470*/  F2FP.F16.E4M3.UNPACK_B R0, R156.reuse ;  /* 0x0000009cff00723e */ /* 0x080fe200020006ff */
[--C-:B------:R-:W-:Y:S02]  /*7480*/  HADD2.F32 R112, -RZ, R4.reuse.H0_H0 ;  /* 0x20000004ff707230 */ /* 0x100fe40000004100 */
[----:B------:R-:W-:Y:S01]  /*7490*/  HADD2.F32 R107, -RZ, R4.H1_H1 ;  /* 0x30000004ff6b7230 */ /* 0x000fe20000004100 */
[----:B------:R-:W-:Y:S01]  /*74a0*/  F2FP.F16.E4M3.UNPACK_B R4, R157 ;  /* 0x0000009dff04723e */ /* 0x000fe200020006ff */
[--C-:B------:R-:W-:Y:S02]  /*74b0*/  HADD2.F32 R108, -RZ, R3.reuse.H0_H0 ;  /* 0x20000003ff6c7230 */ /* 0x100fe40000004100 */
[----:B------:R-:W-:Y:S01]  /*74c0*/  HADD2.F32 R103, -RZ, R3.H1_H1 ;  /* 0x30000003ff677230 */ /* 0x000fe20000004100 */
[----:B------:R-:W-:Y:S01]  /*74d0*/  F2FP.F16.E4M3.UNPACK_B R3, R155.H1 ;  /* 0x0000009bff03723e */ /* 0x000fe200030006ff */
[--C-:B------:R-:W-:Y:S02]  /*74e0*/  HADD2.F32 R116, -RZ, R0.reuse.H0_H0 ;  /* 0x20000000ff747230 */ /* 0x100fe40000004100 */
[----:B------:R-:W-:Y:S01]  /*74f0*/  HADD2.F32 R111, -RZ, R0.H1_H1 ;  /* 0x30000000ff6f7230 */ /* 0x000fe20000004100 */
[----:B------:R-:W-:Y:S01]  /*7500*/  F2FP.F16.E4M3.UNPACK_B R0, R156.H1 ;  /* 0x0000009cff00723e */ /* 0x000fe200030006ff */
[--C-:B------:R-:W-:Y:S02]  /*7510*/  HADD2.F32 R120, -RZ, R4.reuse.H0_H0 ;  /* 0x20000004ff787230 */ /* 0x100fe40000004100 */
[----:B------:R-:W-:Y:S02]  /*7520*/  HADD2.F32 R115, -RZ, R4.H1_H1 ;  /* 0x30000004ff737230 */ /* 0x000fe40000004100 */
[--C-:B------:R-:W-:Y:S01]  /*7530*/  HADD2.F32 R114, -RZ, R3.reuse.H0_H0 ;  /* 0x20000003ff727230 */ /* 0x100fe20000004100 */
[----:B------:R-:W1:Y:S01]  /*7540*/  LDTM.x64 R4, tmem[UR4+0x40] ;  /* 0x00004004000479ee */ /* 0x000e620008340000 */
[----:B------:R-:W-:Y:S01]  /*7550*/  HADD2.F32 R109, -RZ, R3.H1_H1 ;  /* 0x30000003ff6d7230 */ /* 0x000fe20000004100 */
[----:B------:R-:W-:Y:S01]  /*7560*/  F2FP.F16.E4M3.UNPACK_B R3, R157.H1 ;  /* 0x0000009dff03723e */ /* 0x000fe200030006ff */
        /* <DEDUP_REMOVED lines=14> */
[----:B------:R-:W-:Y:S01]  /*7650*/  F2FP.F16.E4M3.UNPACK_B R0, R160.H1 ;  /* 0x000000a0ff00723e */ /* 0x000fe200030006ff */
[--C-:B------:R-:W-:Y:S02]  /*7660*/  HADD2.F32 R132, -RZ, R3.reuse.H0_H0 ;  /* 0x20000003ff847230 */ /* 0x100fe40000004100 */
[C---:B-1----:R-:W-:Y:S01]  /*7670*/  FMUL R7, R78.reuse, R7 ;  /* 0x000000074e077220 */ /* 0x042fe20000400000 */
        /* <DEDUP_REMOVED lines=10> */
[C---:B------:R-:W-:Y:S01]  /*7720*/  FMUL R0, R78.reuse, R4 ;  /* 0x000000044e007220 */ /* 0x040fe20000400000 */
[--C-:B------:R-:W-:Y:S01]  /*7730*/  HADD2.F32 R140, -RZ, R135.reuse.H0_H0 ;  /* 0x20000087ff8c7230 */ /* 0x100fe20000004100 */
[----:B------:R-:W-:Y:S01]  /*7740*/  F2FP.F16.E4M3.UNPACK_B R4, R163 ;  /* 0x000000a3ff04723e */ /* 0x000fe200020006ff */
[----:B------:R-:W-:Y:S02]  /*7750*/  HADD2.F32 R135, -RZ, R135.H1_H1 ;  /* 0x30000087ff877230 */ /* 0x000fe40000004100 */
[C---:B------:R-:W-:Y:S01]  /*7760*/  FFMA R0, R81.reuse, R2, R0 ;  /* 0x0000000251007223 */ /* 0x040fe20000000000 */
[C---:B------:R-:W-:Y:S01]  /*7770*/  FMUL R2, R78.reuse, R5 ;  /* 0x000000054e027220 */ /* 0x040fe20000400000 */
[--C-:B------:R-:W-:Y:S01]  /*7780*/  HADD2.F32 R142, -RZ, R3.reuse.H0_H0 ;  /* 0x20000003ff8e7230 */ /* 0x100fe20000004100 */
[----:B------:R-:W-:Y:S01]  /*7790*/  F2FP.F16.E4M3.UNPACK_B R5, R163.H1 ;  /* 0x000000a3ff05723e */ /* 0x000fe200030006ff */
[----:B------:R-:W-:Y:S02]  /*77a0*/  HADD2.F32 R137, -RZ, R3.H1_H1 ;  /* 0x30000003ff897230 */ /* 0x000fe40000004100 */
[C---:B------:R-:W-:Y:S01]  /*77b0*/  FFMA R2, R81.reuse, R82, R2 ;  /* 0x0000005251027223 */ /* 0x040fe20000000002 */
[--C-:B------:R-:W-:Y:S02]  /*77c0*/  HADD2.F32 R82, -RZ, R4.reuse.H0_H0 ;  /* 0x20000004ff527230 */ /* 0x100fe40000004100 */
[C---:B------:R-:W-:Y:S01]  /*77d0*/  FMUL R3, R78.reuse, R6 ;  /* 0x000000064e037220 */ /* 0x040fe20000400000 */
[----:B------:R-:W-:Y:S02]  /*77e0*/  HADD2.F32 R139, -RZ, R4.H1_H1 ;  /* 0x30000004ff8b7230 */ /* 0x000fe40000004100 */
[C---:B------:R-:W-:Y:S01]  /*77f0*/  FMUL R4, R78.reuse, R9 ;  /* 0x000000094e047220 */ /* 0x040fe20000400000 */
[--C-:B------:R-:W-:Y:S02]  /*7800*/  HADD2.F32 R141, -RZ, R5.reuse.H1_H1 ;  /* 0x30000005ff8d7230 */ /* 0x100fe40000004100 */
[C---:B------:R-:W-:Y:S01]  /*7810*/  FFMA R3, R81.reuse, R84, R3 ;  /* 0x0000005451037223 */ /* 0x040fe20000000003 */
[----:B------:R-:W-:Y:S01]  /*7820*/  FFMA R7, R81, R86, R7 ;  /* 0x0000005651077223 */ /* 0x000fe20000000007 */
[----:B------:R-:W-:Y:S02]  /*7830*/  HADD2.F32 R84, -RZ, R5.H0_H0 ;  /* 0x20000005ff547230 */ /* 0x000fe40000004100 */
[C---:B------:R-:W-:Y:S01]  /*7840*/  FMUL R5, R78.reuse, R10 ;  /* 0x0000000a4e057220 */ /* 0x040fe20000400000 */
[C---:B------:R-:W-:Y:S01]  /*7850*/  FMUL R6, R78.reuse, R11 ;  /* 0x0000000b4e067220 */ /* 0x040fe20000400000 */
[C---:B------:R-:W-:Y:S01]  /*7860*/  FMUL R11, R78.reuse, R16 ;  /* 0x000000104e0b7220 */ /* 0x040fe20000400000 */
[----:B------:R-:W-:Y:S01]  /*7870*/  F2FP.SATFINITE.E4M3.F32.PACK_AB_MERGE_C R143, R7, R3, RZ ;  /* 0x00000003078f723e */ /* 0x000fe200048070ff */
[C---:B------:R-:W-:Y:S01]  /*7880*/  FMUL R3, R78.reuse, R8 ;  /* 0x000000084e037220 */ /* 0x040fe20000400000 */
[C---:B------:R-:W-:Y:S01]  /*7890*/  FMUL R7, R78.reuse, R12 ;  /* 0x0000000c4e077220 */ /* 0x040fe20000400000 */
[C---:B------:R-:W-:Y:S01]  /*78a0*/  FMUL R8, R78.reuse, R13 ;  /* 0x0000000d4e087220 */ /* 0x040fe20000400000 */
[C---:B------:R-:W-:Y:S01]  /*78b0*/  FMUL R12, R78.reuse, R17 ;  /* 0x000000114e0c7220 */ /* 0x040fe20000400000 */
[C---:B------:R-:W-:Y:S01]  /*78c0*/  FFMA R3, R81.reuse, R88, R3 ;  /* 0x0000005851037223 */ /* 0x040fe20000000003 */
[C---:B------:R-:W-:Y:S01]  /*78d0*/  FFMA R4, R81.reuse, R83, R4 ;  /* 0x0000005351047223 */ /* 0x040fe20000000004 */
[C---:B------:R-:W-:Y:S01]  /*78e0*/  FFMA R5, R81.reuse, R90, R5 ;  /* 0x0000005a51057223 */ /* 0x040fe20000000005 */
[C---:B------:R-:W-:Y:S01]  /*78f0*/  FFMA R6, R81.reuse, R85, R6 ;  /* 0x0000005551067223 */ /* 0x040fe20000000006 */
[C---:B------:R-:W-:Y:S01]  /*7900*/  FFMA R7, R81.reuse, R92, R7 ;  /* 0x0000005c51077223 */ /* 0x040fe20000000007 */
[C---:B------:R-:W-:Y:S01]  /*7910*/  FFMA R8, R81.reuse, R87, R8 ;  /* 0x0000005751087223 */ /* 0x040fe20000000008 */
[C---:B------:R-:W-:Y:S01]  /*7920*/  FMUL R16, R78.reuse, R21 ;  /* 0x000000154e107220 */ /* 0x040fe20000400000 */
[----:B------:R-:W-:Y:S01]  /*7930*/  FMUL R9, R78, R14 ;  /* 0x0000000e4e097220 */ /* 0x000fe20000400000 */
[----:B------:R-:W-:Y:S01]  /*7940*/  F2FP.SATFINITE.E4M3.F32.PACK_AB_MERGE_C R5, R6, R5, RZ ;  /* 0x000000050605723e */ /* 0x000fe200048070ff */
[C---:B------:R-:W-:Y:S01]  /*7950*/  FMUL R10, R78.reuse, R15 ;  /* 0x0000000f4e0a7220 */ /* 0x040fe20000400000 */
[C---:B------:R-:W-:Y:S01]  /*7960*/  FMUL R15, R78.reuse, R20 ;  /* 0x000000144e0f7220 */ /* 0x040fe20000400000 */
[C---:B------:R-:W-:Y:S01]  /*7970*/  FFMA R9, R81.reuse, R94, R9 ;  /* 0x0000005e51097223 */ /* 0x040fe20000000009 */
[C---:B------:R-:W-:Y:S01]  /*7980*/  FMUL R20, R78.reuse, R25 ;  /* 0x000000194e147220 */ /* 0x040fe20000400000 */
[C---:B------:R-:W-:Y:S01]  /*7990*/  FFMA R10, R81.reuse, R89, R10 ;  /* 0x00000059510a7223 */ /* 0x040fe2000000000a */
[C---:B------:R-:W-:Y:S01]  /*79a0*/  FFMA R11, R81.reuse, R96, R11 ;  /* 0x00000060510b7223 */ /* 0x040fe2000000000b */
[C---:B------:R-:W-:Y:S01]  /*79b0*/  FFMA R12, R81.reuse, R91, R12 ;  /* 0x0000005b510c7223 */ /* 0x040fe2000000000c */
[C---:B------:R-:W-:Y:S01]  /*79c0*/  FMUL R13, R78.reuse, R18 ;  /* 0x000000124e0d7220 */ /* 0x040fe20000400000 */
[----:B------:R-:W-:Y:S01]  /*79d0*/  FMUL R14, R78, R19 ;  /* 0x000000134e0e7220 */ /* 0x000fe20000400000 */
[----:B------:R-:W-:Y:S01]  /*79e0*/  F2FP.SATFINITE.E4M3.F32.PACK_AB_MERGE_C R9, R10, R9, RZ ;  /* 0x000000090a09723e */ /* 0x000fe200048070ff */
[C---:B------:R-:W-:Y:S01]  /*79f0*/  FMUL R19, R78.reuse, R24 ;  /* 0x000000184e137220 */ /* 0x040fe20000400000 */
        /* <DEDUP_REMOVED lines=17> */
[----:B------:R-:W-:Y:S01]  /*7b10*/  FMUL R27, R78, R32 ;  /* 0x000000204e1b7220 */ /* 0x000fe20000400000 */
[C---:B------:R-:W-:Y:S01]  /*7b20*/  FFMA R21, R81.reuse, R106, R21 ;  /* 0x0000006a51157223 */ /* 0x040fe20000000015 */
[C---:B------:R-:W-:Y:S01]  /*7b30*/  FFMA R22, R81.reuse, R101, R22 ;  /* 0x0000006551167223 */ /* 0x040fe20000000016 */
[----:B------:R-:W-:Y:S01]  /*7b40*/  F2FP.SATFINITE.E4M3.F32.PACK_AB_MERGE_C R16, R16, R15, R17 ;  /* 0x0000000f1010723e */ /* 0x000fe20004807011 */
[C---:B------:R-:W-:Y:S01]  /*7b50*/  FFMA R23, R81.reuse, R108, R23 ;  /* 0x0000006c51177223 */ /* 0x040fe20000000017 */
[C---:B------:R-:W-:Y:S01]  /*7b60*/  FFMA R24, R81.reuse, R103, R24 ;  /* 0x0000006751187223 */ /* 0x040fe20000000018 */
[----:B------:R-:W-:Y:S01]  /*7b70*/  FMUL R32, R78, R37 ;  /* 0x000000254e207220 */ /* 0x000fe20000400000 */
[----:B------:R-:W-:Y:S01]  /*7b80*/  F2FP.SATFINITE.E4M3.F32.PACK_AB_MERGE_C R21, R22, R21, RZ ;  /* 0x000000151615723e */ /* 0x000fe200048070ff */
[C---:B------:R-:W-:Y:S01]  /*7b90*/  FMUL R25, R78.reuse, R30 ;  /* 0x0000001e4e197220 */ /* 0x040fe20000400000 */
[C---:B------:R-:W-:Y:S01]  /*7ba0*/  FMUL R26, R78.reuse, R31 ;  /* 0x0000001f4e1a7220 */ /* 0x040fe20000400000 */
[----:B------:R-:W-:Y:S01]  /*7bb0*/  FMUL R31, R78, R36 ;  /* 0x000000244e1f7220 */ /* 0x000fe20000400000 */
[----:B------:R-:W-:Y:S01]  /*7bc0*/  F2FP.SATFINITE.E4M3.F32.PACK_AB_MERGE_C R17, R20, R19, R21 ;  /* 0x000000131411723e */ /* 0x000fe20004807015 */
        /* <DEDUP_REMOVED lines=8> */
[----:B------:R-:W-:Y:S01]  /*7c50*/  FMUL R35, R78, R40 ;  /* 0x000000284e237220 */ /* 0x000fe20000400000 */
[C---:B------:R-:W-:Y:S01]  /*7c60*/  FFMA R29, R81.reuse, R114, R29 ;  /* 0x00000072511d7223 */ /* 0x040fe2000000001d */
[----:B------:R-:W-:Y:S01]  /*7c70*/  F2FP.SATFINITE.E4M3.F32.PACK_AB_MERGE_C R18, R24, R23, R18 ;  /* 0x000000171812723e */ /* 0x000fe20004807012 */
        /* <DEDUP_REMOVED lines=22> */
[C---:B------:R-:W-:Y:S01]  /*7de0*/  FMUL R41, R78.reuse, R46 ;  /* 0x0000002e4e297220 */ /* 0x040fe20000400000 */
[C---:B------:R-:W-:Y:S01]  /*7df0*/  FMUL R42, R78.reuse, R47 ;  /* 0x0000002f4e2a7220 */ /* 0x040fe20000400000 */
[C---:B------:R-:W-:Y:S01]  /*7e00*/  FFMA R40, R81.reuse, R119, R40 ;  /* 0x0000007751287223 */ /* 0x040fe20000000028 */
[--C-:B------:R-:W-:Y:S02]  /*7e10*/  HADD2.F32 R130, -RZ, R125.reuse.H0_H0 ;  /* 0x2000007dff827230 */ /* 0x100fe40000004100 */
[C---:B------:R-:W-:Y:S01]  /*7e20*/  FFMA R41, R81.reuse, R126, R41 ;  /* 0x0000007e51297223 */ /* 0x040fe20000000029 */
[----:B------:R-:W-:Y:S02]  /*7e30*/  HADD2.F32 R125, -RZ, R125.H1_H1 ;  /* 0x3000007dff7d7230 */ /* 0x000fe40000004100 */
[C---:B------:R-:W-:Y:S01]  /*7e40*/  FMUL R45, R78.reuse, R50 ;  /* 0x000000324e2d7220 */ /* 0x040fe20000400000 */
[C---:B------:R-:W-:Y:S01]  /*7e50*/  FFMA R42, R81.reuse, R121, R42 ;  /* 0x00000079512a7223 */ /* 0x040fe2000000002a */
[C---:B------:R-:W-:Y:S01]  /*7e60*/  FMUL R46, R78.reuse, R51 ;  /* 0x000000334e2e7220 */ /* 0x040fe20000400000 */
[C---:B------:R-:W-:Y:S01]  /*7e70*/  FFMA R43, R81.reuse, R128, R43 ;  /* 0x00000080512b7223 */ /* 0x040fe2000000002b */
[C---:B------:R-:W-:Y:S01]  /*7e80*/  FMUL R47, R78.reuse, R52 ;  /* 0x000000344e2f7220 */ /* 0x040fe20000400000 */
        /* <DEDUP_REMOVED lines=10> */
[C---:B------:R-:W-:Y:S01]  /*7f30*/  FFMA R45, R81.reuse, R130, R45 ;  /* 0x00000082512d7223 */ /* 0x040fe2000000002d */
[C---:B------:R-:W-:Y:S01]  /*7f40*/  FMUL R59, R78.reuse, R64 ;  /* 0x000000404e3b7220 */ /* 0x040fe20000400000 */
[C---:B------:R-:W-:Y:S01]  /*7f50*/  FMUL R60, R78.reuse, R65 ;  /* 0x000000414e3c7220 */ /* 0x040fe20000400000 */
[C---:B------:R-:W-:Y:S01]  /*7f60*/  FMUL R61, R78.reuse, R66 ;  /* 0x000000424e3d7220 */ /* 0x040fe20000400000 */
[----:B------:R-:W-:Y:S01]  /*7f70*/  FMUL R62, R78, R67 ;  /* 0x000000434e3e7220 */ /* 0x000fe20000400000 */
[C---:B------:R-:W-:Y:S01]  /*7f80*/  FFMA R46, R81.reuse, R125, R46 ;  /* 0x0000007d512e7223 */ /* 0x040fe2000000002e */
[----:B------:R-:W-:Y:S01]  /*7f90*/  F2FP.SATFINITE.E4M3.F32.PACK_AB_MERGE_C R64, R2, R0, R143 ;  /* 0x000000000240723e */ /* 0x000fe2000480708f */
[C---:B------:R-:W-:Y:S01]  /*7fa0*/  FFMA R47, R81.reuse, R132, R47 ;  /* 0x00000084512f7223 */ /* 0x040fe2000000002f */
[----:B------:R-:W-:Y:S01]  /*7fb0*/  F2FP.SATFINITE.E4M3.F32.PACK_AB_MERGE_C R65, R4, R3, R5 ;  /* 0x000000030441723e */ /* 0x000fe20004807005 */
[C---:B------:R-:W-:Y:S01]  /*7fc0*/  FFMA R48, R81.reuse, R127, R48 ;  /* 0x0000007f51307223 */ /* 0x040fe20000000030 */
[----:B------:R-:W-:Y:S01]  /*7fd0*/  F2FP.SATFINITE.E4M3.F32.PACK_AB_MERGE_C R66, R8, R7, R9 ;  /* 0x000000070842723e */ /* 0x000fe20004807009 */
[C---:B------:R-:W-:Y:S01]  /*7fe0*/  FFMA R49, R81.reuse, R134, R49 ;  /* 0x0000008651317223 */ /* 0x040fe20000000031 */
[----:B------:R-:W-:Y:S01]  /*7ff0*/  F2FP.SATFINITE.E4M3.F32.PACK_AB_MERGE_C R67, R12, R11, R13 ;  /* 0x0000000b0c43723e */ /* 0x000fe2000480700d */
[----:B------:R-:W-:Y:S01]  /*8000*/  FMUL R53, R78, R58 ;  /* 0x0000003a4e357220 */ /* 0x000fe20000400000 */
[C---:B------:R-:W-:Y:S01]  /*8010*/  FFMA R50, R81.reuse, R129, R50 ;  /* 0x0000008151327223 */ /* 0x040fe20000000032 */
[C---:B------:R-:W-:Y:S01]  /*8020*/  FFMA R51, R81.reuse, R136, R51 ;  /* 0x0000008851337223 */ /* 0x040fe20000000033 */
[C---:B------:R-:W-:Y:S01]  /*8030*/  FFMA R52, R81.reuse, R131, R52 ;  /* 0x0000008351347223 */ /* 0x040fe20000000034 */
[----:B------:R1:W-:Y:S01]  /*8040*/  STS.128 [R172+UR49+0xa200], R64 ;  /* 0x00a20040ac007988 */ /* 0x0003e20008000c31 */
[C---:B------:R-:W-:Y:S01]  /*8050*/  FFMA R53, R81.reuse, R138, R53 ;  /* 0x0000008a51357223 */ /* 0x040fe20000000035 */
[----:B------:R-:W-:Y:S01]  /*8060*/  F2FP.SATFINITE.E4M3.F32.PACK_AB_MERGE_C R37, R38, R37, RZ ;  /* 0x000000252625723e */ /* 0x000fe200048070ff */
[C---:B------:R-:W-:Y:S01]  /*8070*/  FFMA R54, R81.reuse, R133, R54 ;  /* 0x0000008551367223 */ /* 0x040fe20000000036 */
[----:B------:R-:W-:Y:S01]  /*8080*/  FMUL R58, R78, R63 ;  /* 0x0000003f4e3a7220 */ /* 0x000fe20000400000 */
[C---:B------:R-:W-:Y:S01]  /*8090*/  FFMA R55, R81.reuse, R140, R55 ;  /* 0x0000008c51377223 */ /* 0x040fe20000000037 */
[C---:B------:R-:W-:Y:S01]  /*80a0*/  FFMA R56, R81.reuse, R135, R56 ;  /* 0x0000008751387223 */ /* 0x040fe20000000038 */
[C---:B------:R-:W-:Y:S01]  /*80b0*/  FFMA R57, R81.reuse, R142, R57 ;  /* 0x0000008e51397223 */ /* 0x040fe20000000039 */
[----:B------:R1:W-:Y:S01]  /*80c0*/  STS.128 [R192+0xa010], R16 ;  /* 0x00a01010c0007388 */ /* 0x0003e20000000c00 */
[----:B------:R-:W-:Y:S01]  /*80d0*/  F2FP.SATFINITE.E4M3.F32.PACK_AB_MERGE_C R33, R36, R35, R37 ;  /* 0x000000232421723e */ /* 0x000fe20004807025 */
[C---:B------:R-:W-:Y:S01]  /*80e0*/  FFMA R58, R81.reuse, R137, R58 ;  /* 0x00000089513a7223 */ /* 0x040fe2000000003a */
[----:B------:R-:W-:Y:S01]  /*80f0*/  F2FP.SATFINITE.E4M3.F32.PACK_AB_MERGE_C R34, R42, R41, RZ ;  /* 0x000000292a22723e */ /* 0x000fe200048070ff */
[C---:B------:R-:W-:Y:S01]  /*8100*/  FFMA R59, R81.reuse, R82, R59 ;  /* 0x00000052513b7223 */ /* 0x040fe2000000003b */
[----:B------:R-:W-:Y:S01]  /*8110*/  F2FP.SATFINITE.E4M3.F32.PACK_AB_MERGE_C R35, R46, R45, RZ ;  /* 0x0000002d2e23723e */ /* 0x000fe200048070ff */
        /* <DEDUP_REMOVED lines=25> */
[----:B------:R-:W-:Y:S02]  /*82b0*/  UIADD3 UR8, UP0, UPT, UR52, 0x680, URZ ;  /* 0x0000068034087890 */ /* 0x000fe4000ff1e0ff */
[----:B------:R-:W-:Y:S02]  /*82c0*/  UIADD3 UR5, UPT, UPT, UR41, 0x40, URZ ;  /* 0x0000004029057890 */ /* 0x000fe4000fffe0ff */
[----:B------:R-:W-:Y:S02]  /*82d0*/  UIADD3 UR4, UPT, UPT, UR49, 0xa200, URZ ;  /* 0x0000a20031047890 */ /* 0x000fe4000fffe0ff */
[----:B------:R-:W-:Y:S01]  /*82e0*/  UIADD3.X UR9, UPT, UPT, URZ, UR53, URZ, UP0, !UPT ;  /* 0x00000035ff097290 */ /* 0x000fe200087fe4ff */
[----:B------:R-:W-:Y:S01]  /*82f0*/  UMOV UR6, UR42 ;  /* 0x0000002a00067c82 */ /* 0x000fe20008000000 */
[----:B------:R-:W-:Y:S07]  /*8300*/  UMOV UR7, UR36 ;  /* 0x0000002400077c82 */ /* 0x000fee0008000000 */
[----:B------:R2:W-:Y:S01]  /*8310*/  UTMASTG.3D [UR4], [UR8] ;  /* 0x00000004080073b5 */ /* 0x0005e20008010000 */
[----:B------:R0:W-:Y:S01]  /*8320*/  UTMACMDFLUSH ;  /* 0x00000000000079b7 */ /* 0x0001e20000000000 */
[----:B--2---:R-:W-:Y:S04]  /*8330*/  DEPBAR.LE SB0, 0x1 ;  /* 0x000080400000791a */ /* 0x004fe80000000000 */
.L_x_106:
[----:B------:R-:W-:Y:S05]  /*8340*/  BSYNC.RECONVERGENT B0 ;  /* 0x0000000000007941 */ /* 0x000fea0003800200 */
.L_x_105:
        /* <DEDUP_REMOVED lines=16> */
.L_x_110:
[----:B------:R-:W-:Y:S05]  /*8450*/  BSYNC B0 ;  /* 0x0000000000007941 */ /* 0x000fea0003800000 */
.L_x_109:
        /* <DEDUP_REMOVED lines=20> */
.L_x_108:
[----:B------:R-:W-:Y:S05]  /*85a0*/  BSYNC B1 ;  /* 0x0000000000017941 */ /* 0x000fea0003800000 */
.L_x_107:
[----:B--2---:R-:W-:Y:S01]  /*85b0*/  VIADD R0, R80, 0x80 ;  /* 0x0000008050007836 */ /* 0x004fe20000000000 */
        /* <DEDUP_REMOVED lines=10> */
[----:B------:R-:W5:Y:S01]  /*8660*/  LDCU.64 UR6, c[0x4][0x80] ;  /* 0x01001000ff0677ac */ /* 0x000f620008000a00 */
[----:B------:R-:W1:Y:S01]  /*8670*/  LDC.64 R2, c[0x4][R3] ;  /* 0x0100000003027b82 */ /* 0x000e620000000a00 */
[----:B------:R-:W3:Y:S01]  /*8680*/  LDCU.64 UR4, c[0x4][0x18] ;  /* 0x01000300ff0477ac */ /* 0x000ee20008000a00 */
[----:B--2---:R-:W-:Y:S01]  /*8690*/  MOV R5, UR9 ;  /* 0x0000000900057c02 */ /* 0x004fe20008000f00 */
[----:B------:R-:W-:Y:S01]  /*86a0*/  IMAD.U32 R4, RZ, RZ, UR8 ;  /* 0x00000008ff047e24 */ /* 0x000fe2000f8e00ff */
[----:B-----5:R-:W-:Y:S01]  /*86b0*/  MOV R7, UR7 ;  /* 0x0000000700077c02 */ /* 0x020fe20008000f00 */
[----:B------:R-:W-:Y:S01]  /*86c0*/  IMAD.U32 R6, RZ, RZ, UR6 ;  /* 0x00000006ff067e24 */ /* 0x000fe2000f8e00ff */
[----:B---3--:R-:W-:Y:S01]  /*86d0*/  MOV R11, UR5 ;  /* 0x00000005000b7c02 */ /* 0x008fe20008000f00 */
[----:B------:R-:W-:Y:S02]  /*86e0*/  IMAD.U32 R10, RZ, RZ, UR4 ;  /* 0x00000004ff0a7e24 */ /* 0x000fe4000f8e00ff */
[----:B------:R-:W-:Y:S07]  /*86f0*/  LEPC R20, `(.L_x_113) ;  /* 0x000000001014794e */ /* 0x000fee0000000000 */
[----:B-1--4-:R-:W-:Y:S05]  /*8700*/  CALL.ABS.NOINC R2 ;  /* 0x0000000002007343 */ /* 0x012fea0003c00000 */
.L_x_113:
[----:B------:R-:W-:Y:S05]  /*8710*/  BSYNC.RECONVERGENT B6 ;  /* 0x0000000000067941 */ /* 0x000fea0003800200 */
.L_x_112:
[----:B---3--:R-:W-:Y:S01]  /*8720*/  F2FP.F16.E4M3.UNPACK_B R4, R149 ;  /* 0x00000095ff04723e */ /* 0x008fe200020006ff */
        /* <DEDUP_REMOVED lines=13> */
[----:B----4-:R-:W-:Y:S01]  /*8800*/  F2FP.F16.E4M3.UNPACK_B R125, R159.H1 ;  /* 0x0000009fff7d723e */ /* 0x010fe200030006ff */
        /* <DEDUP_REMOVED lines=262> */
[----:B------:R-:W-:Y:S02]  /*9870*/  UIADD3 UR8, UP0, UPT, UR52, 0x680, URZ ;  /* 0x0000068034087890 */ /* 0x000fe4000ff1e0ff */
[----:B------:R-:W-:Y:S02]  /*9880*/  UIADD3 UR5, UPT, UPT, UR41, 0x80, URZ ;  /* 0x0000008029057890 */ /* 0x000fe4000fffe0ff */
[----:B------:R-:W-:Y:S01]  /*9890*/  MOV R188, UR10 ;  /* 0x0000000a00bc7c02 */ /* 0x000fe20008000f00 */
[----:B------:R-:W-:Y:S01]  /*98a0*/  UIADD3.X UR9, UPT, UPT, URZ, UR53, URZ, UP0, !UPT ;  /* 0x00000035ff097290 */ /* 0x000fe200087fe4ff */
[----:B------:R-:W-:Y:S02]  /*98b0*/  UMOV UR6, UR42 ;  /* 0x0000002a00067c82 */ /* 0x000fe40008000000 */
[----:B------:R-:W-:Y:S01]  /*98c0*/  R2UR UR4, R188 ;  /* 0x00000000bc0472ca */ /* 0x000fe200000e0000 */
[----:B------:R-:W-:Y:S11]  /*98d0*/  UMOV UR7, UR36 ;  /* 0x0000002400077c82 */ /* 0x000ff60008000000 */
[----:B------:R-:W-:Y:S01]  /*98e0*/  @!UPT UIADD3 URZ, UPT, UPT, URZ, URZ, URZ ;  /* 0x000000fffffff290 */ /* 0x000fe2000fffe0ff */
[----:B------:R2:W-:Y:S01]  /*98f0*/  UTMASTG.3D [UR4], [UR8] ;  /* 0x00000004080073b5 */ /* 0x0005e20008010000 */
[----:B------:R0:W-:Y:S01]  /*9900*/  UTMACMDFLUSH ;  /* 0x00000000000079b7 */ /* 0x0001e20000000000 */
[----:B--2---:R-:W-:Y:S04]  /*9910*/  DEPBAR.LE SB0, 0x1 ;  /* 0x000080400000791a */ /* 0x004fe80000000000 */
.L_x_115:
[----:B------:R-:W-:Y:S05]  /*9920*/  BSYNC.RECONVERGENT B0 ;  /* 0x0000000000007941 */ /* 0x000fea0003800200 */
.L_x_114:
        /* <DEDUP_REMOVED lines=16> */
.L_x_119:
[----:B------:R-:W-:Y:S05]  /*9a30*/  BSYNC B0 ;  /* 0x0000000000007941 */ /* 0x000fea0003800000 */
.L_x_118:
        /* <DEDUP_REMOVED lines=20> */
.L_x_117:
[----:B------:R-:W-:Y:S05]  /*9b80*/  BSYNC B1 ;  /* 0x0000000000017941 */ /* 0x000fea0003800000 */
.L_x_116:
[----:B--2---:R-:W-:Y:S05]  /*9b90*/  VIADD R0, R80, 0xc0 ;  /* 0x000000c050007836 */ /* 0x004fea0000000000 */
        /* <DEDUP_REMOVED lines=20> */
.L_x_121:
[----:B------:R-:W-:Y:S01]  /*9ce0*/  ISETP.NE.AND P0, PT, R189, RZ, PT ;  /* 0x000000ffbd00720c */ /* 0x000fe20003f05270 */
[----:B------:R-:W-:Y:S05]  /*9cf0*/  WARPSYNC.ALL ;  /* 0x0000000000007948 */ /* 0x000fea0003800000 */
[----:B------:R-:W-:Y:S01]  /*9d00*/  R2UR UR4, R80 ;  /* 0x00000000500472ca */ /* 0x000fe200000e0000 */
[----:B------:R-:W-:Y:S01]  /*9d10*/  BSSY.RECONVERGENT B0, `(.L_x_122) ;  /* 0x000011d000007945 */ /* 0x000fe20003800200 */
[----:B---3--:R-:W-:Y:S02]  /*9d20*/  F2FP.F16.E4M3.UNPACK_B R11, R149 ;  /* 0x00000095ff0b723e */ /* 0x008fe400020006ff */
[----:B------:R-:W-:Y:S02]  /*9d30*/  F2FP.F16.E4M3.UNPACK_B R10, R150 ;  /* 0x00000096ff0a723e */ /* 0x000fe400020006ff */
[----:B------:R-:W-:Y:S01]  /*9d40*/  F2FP.F16.E4M3.UNPACK_B R9, R151 ;  /* 0x00000097ff09723e */ /* 0x000fe200020006ff */
[--C-:B------:R-:W-:Y:S01]  /*9d50*/  HADD2.F32 R83, -RZ, R11.reuse.H0_H0 ;  /* 0x2000000bff537230 */ /* 0x100fe20000004100 */
[----:B----4-:R-:W-:Y:S01]  /*9d60*/  F2FP.F16.E4M3.UNPACK_B R8, R152 ;  /* 0x00000098ff08723e */ /* 0x010fe200020006ff */
[----:B------:R-:W-:Y:S01]  /*9d70*/  HADD2.F32 R84, -RZ, R11.H1_H1 ;  /* 0x3000000bff547230 */ /* 0x000fe20000004100 */
[----:B------:R-:W-:Y:S01]  /*9d80*/  F2FP.F16.E4M3.UNPACK_B R7, R153 ;  /* 0x00000099ff07723e */ /* 0x000fe200020006ff */
[--C-:B------:R-:W-:Y:S01]  /*9d90*/  HADD2.F32 R87, -RZ, R10.reuse.H0_H0 ;  /* 0x2000000aff577230 */ /* 0x100fe20000004100 */
[----:B------:R-:W-:Y:S01]  /*9da0*/  F2FP.F16.E4M3.UNPACK_B R6, R154 ;  /* 0x0000009aff06723e */ /* 0x000fe200020006ff */
[----:B------:R-:W-:Y:S01]  /*9db0*/  HADD2.F32 R88, -RZ, R10.H1_H1 ;  /* 0x3000000aff587230 */ /* 0x000fe20000004100 */
[----:B------:R-:W-:Y:S01]  /*9dc0*/  F2FP.F16.E4M3.UNPACK_B R5, R155 ;  /* 0x0000009bff05723e */ /* 0x000fe200020006ff */
[--C-:B------:R-:W-:Y:S01]  /*9dd0*/  HADD2.F32 R91, -RZ, R9.reuse.H0_H0 ;  /* 0x20000009ff5b7230 */ /* 0x100fe20000004100 */
[----:B-1----:R-:W-:Y:S01]  /*9de0*/  F2FP.F16.E4M3.UNPACK_B R4, R156 ;  /* 0x0000009cff04723e */ /* 0x002fe200020006ff */
[----:B------:R-:W-:Y:S01]  /*9df0*/  HADD2.F32 R92, -RZ, R9.H1_H1 ;  /* 0x30000009ff5c7230 */ /* 0x000fe20000004100 */
[-C--:B------:R-:W-:Y:S01]  /*9e00*/  F2FP.F16.E4M3.UNPACK_B R2, R148.reuse ;  /* 0x00000094ff02723e */ /* 0x080fe200020006ff */
[--C-:B------:R-:W-:Y:S01]  /*9e10*/  HADD2.F32 R95, -RZ, R8.reuse.H0_H0 ;  /* 0x20000008ff5f7230 */ /* 0x100fe20000004100 */
[----:B------:R-:W-:Y:S01]  /*9e20*/  F2FP.F16.E4M3.UNPACK_B R148, R148.H1 ;  /* 0x00000094ff94723e */ /* 0x000fe200030006ff */
[----:B------:R-:W-:Y:S01]  /*9e30*/  HADD2.F32 R97, -RZ, R8.H1_H1 ;  /* 0x30000008ff617230 */ /* 0x000fe20000004100 */
[----:B------:R-:W-:Y:S01]  /*9e40*/  F2FP.F16.E4M3.UNPACK_B R149, R149.H1 ;  /* 0x00000095ff95723e */ /* 0x000fe200030006ff */
[--C-:B------:R-:W-:Y:S01]  /*9e50*/  HADD2.F32 R98, -RZ, R7.reuse.H0_H0 ;  /* 0x20000007ff627230 */ /* 0x100fe20000004100 */
[----:B------:R-:W-:Y:S01]  /*9e60*/  F2FP.F16.E4M3.UNPACK_B R150, R150.H1 ;  /* 0x00000096ff96723e */ /* 0x000fe200030006ff */
[----:B------:R-:W-:Y:S01]  /*9e70*/  HADD2.F32 R101, -RZ, R7.H1_H1 ;  /* 0x30000007ff657230 */ /* 0x000fe20000004100 */
[----:B------:R-:W-:Y:S01]  /*9e80*/  F2FP.F16.E4M3.UNPACK_B R151, R151.H1 ;  /* 0x00000097ff97723e */ /* 0x000fe200030006ff */
[--C-:B------:R-:W-:Y:S01]  /*9e90*/  HADD2.F32 R102, -RZ, R6.reuse.H0_H0 ;  /* 0x20000006ff667230 */ /* 0x100fe20000004100 */
[----:B------:R-:W-:Y:S01]  /*9ea0*/  F2FP.F16.E4M3.UNPACK_B R138, R163 ;  /* 0x000000a3ff8a723e */ /* 0x000fe200020006ff */
[----:B------:R-:W-:Y:S01]  /*9eb0*/  HADD2.F32 R105, -RZ, R6.H1_H1 ;  /* 0x30000006ff697230 */ /* 0x000fe20000004100 */
[----:B------:R-:W-:Y:S01]  /*9ec0*/  R2UR UR5, R193 ;  /* 0x00000000c10572ca */ /* 0x000fe200000e0000 */
[--C-:B------:R-:W-:Y:S01]  /*9ed0*/  HADD2.F32 R106, -RZ, R5.reuse.H0_H0 ;  /* 0x20000005ff6a7230 */ /* 0x100fe20000004100 */
[----:B------:R-:W-:Y:S01]  /*9ee0*/  F2FP.F16.E4M3.UNPACK_B R116, R157 ;  /* 0x0000009dff74723e */ /* 0x000fe200020006ff */
[----:B------:R-:W-:Y:S01]  /*9ef0*/  HADD2.F32 R109, -RZ, R5.H1_H1 ;  /* 0x30000005ff6d7230 */ /* 0x000fe20000004100 */
[----:B------:R-:W-:Y:S01]  /*9f00*/  F2FP.F16.E4M3.UNPACK_B R120, R158 ;  /* 0x0000009eff78723e */ /* 0x000fe200020006ff */
[--C-:B------:R-:W-:Y:S01]  /*9f10*/  HADD2.F32 R110, -RZ, R4.reuse.H0_H0 ;  /* 0x20000004ff6e7230 */ /* 0x100fe20000004100 */
[----:B------:R-:W-:Y:S01]  /*9f20*/  F2FP.F16.E4M3.UNPACK_B R124, R159 ;  /* 0x0000009fff7c723e */ /* 0x000fe200020006ff */
[----:B------:R-:W-:Y:S01]  /*9f30*/  HADD2.F32 R113, -RZ, R4.H1_H1 ;  /* 0x30000004ff717230 */ /* 0x000fe20000004100 */
[----:B------:R-:W-:Y:S01]  /*9f40*/  F2FP.F16.E4M3.UNPACK_B R128, R160 ;  /* 0x000000a0ff80723e */ /* 0x000fe200020006ff */
[----:B------:R-:W1:Y:S01]  /*9f50*/  LDTM.x64 R4, tmem[UR4+0xc0] ;  /* 0x0000c004000479ee */ /* 0x000e620008340000 */
[--C-:B------:R-:W-:Y:S01]  /*9f60*/  HADD2.F32 R0, -RZ, R2.reuse.H0_H0 ;  /* 0x20000002ff007230 */ /* 0x100fe20000004100 */
[----:B------:R-:W-:Y:S01]  /*9f70*/  NOP ;  /* 0x0000000000007918 */ /* 0x000fe20000000000 */
[----:B------:R-:W-:Y:S01]  /*9f80*/  HADD2.F32 R2, -RZ, R2.H1_H1 ;  /* 0x30000002ff027230 */ /* 0x000fe20000004100 */
[----:B------:R-:W-:Y:S01]  /*9f90*/  UIADD3 UR5, UPT, UPT, UR5, 0xb0, URZ ;  /* 0x000000b005057890 */ /* 0x000fe2000fffe0ff */
[--C-:B------:R-:W-:Y:S01]  /*9fa0*/  HADD2.F32 R86, -RZ, R149.reuse.H1_H1 ;  /* 0x30000095ff567230 */ /* 0x100fe20000004100 */
[----:B------:R-:W-:Y:S01]  /*9fb0*/  F2FP.F16.E4M3.UNPACK_B R132, R161 ;  /* 0x000000a1ff84723e */ /* 0x000fe200020006ff */
[--C-:B------:R-:W-:Y:S01]  /*9fc0*/  HADD2.F32 R114, -RZ, R116.reuse.H0_H0 ;  /* 0x20000074ff727230 */ /* 0x100fe20000004100 */
[----:B------:R-:W-:Y:S01]  /*9fd0*/  UPRMT UR5, UR37, 0x654, UR5 ;  /* 0x0000065425057896 */ /* 0x000fe20008000005 */
[----:B------:R-:W-:Y:S01]  /*9fe0*/  HADD2.F32 R117, -RZ, R116.H1_H1 ;  /* 0x30000074ff757230 */ /* 0x000fe20000004100 */
[----:B------:R-:W-:Y:S01]  /*9ff0*/  F2FP.F16.E4M3.UNPACK_B R136, R162 ;  /* 0x000000a2ff88723e */ /* 0x000fe200020006ff */
[--C-:B------:R-:W-:Y:S01]  /*a000*/  HADD2.F32 R118, -RZ, R120.reuse.H0_H0 ;  /* 0x20000078ff767230 */ /* 0x100fe20000004100 */
[----:B------:R-:W-:Y:S01]  /*a010*/  F2FP.F16.E4M3.UNPACK_B R152, R152.H1 ;  /* 0x00000098ff98723e */ /* 0x000fe200030006ff */
[----:B------:R-:W-:Y:S01]  /*a020*/  HADD2.F32 R121, -RZ, R120.H1_H1 ;  /* 0x30000078ff797230 */ /* 0x000fe20000004100 */
[----:B------:R-:W-:Y:S01]  /*a030*/  F2FP.F16.E4M3.UNPACK_B R153, R153.H1 ;  /* 0x00000099ff99723e */ /* 0x000fe200030006ff */
[--C-:B------:R-:W-:Y:S01]  /*a040*/  HADD2.F32 R122, -RZ, R124.reuse.H0_H0 ;  /* 0x2000007cff7a7230 */ /* 0x100fe20000004100 */
[----:B------:R-:W-:Y:S01]  /*a050*/  F2FP.F16.E4M3.UNPACK_B R154, R154.H1 ;  /* 0x0000009aff9a723e */ /* 0x000fe200030006ff */
[----:B-1----:R-:W-:Y:S01]  /*a060*/  SYNCS.ARRIVE.TRANS64.RED.A1T0 RZ, [UR5], RZ ;  /* 0x000000ffffff79a7 */ /* 0x002fe20008100405 */
[----:B------:R-:W-:Y:S01]  /*a070*/  HADD2.F32 R125, -RZ, R124.H1_H1 ;  /* 0x3000007cff7d7230 */ /* 0x000fe20000004100 */
[----:B------:R-:W-:Y:S01]  /*a080*/  F2FP.F16.E4M3.UNPACK_B R155, R155.H1 ;  /* 0x0000009bff9b723e */ /* 0x000fe200030006ff */
[--C-:B------:R-:W-:Y:S01]  /*a090*/  HADD2.F32 R126, -RZ, R128.reuse.H0_H0 ;  /* 0x20000080ff7e7230 */ /* 0x100fe20000004100 */
[----:B------:R-:W-:Y:S01]  /*a0a0*/  F2FP.F16.E4M3.UNPACK_B R156, R156.H1 ;  /* 0x0000009cff9c723e */ /* 0x000fe200030006ff */
[----:B------:R-:W-:Y:S01]  /*a0b0*/  HADD2.F32 R129, -RZ, R128.H1_H1 ;  /* 0x30000080ff817230 */ /* 0x000fe20000004100 */
[----:B------:R-:W-:Y:S01]  /*a0c0*/  F2FP.F16.E4M3.UNPACK_B R157, R157.H1 ;  /* 0x0000009dff9d723e */ /* 0x000fe200030006ff */
[C---:B------:R-:W-:Y:S01]  /*a0d0*/  FMUL R4, R78.reuse, R4 ;  /* 0x000000044e047220 */ /* 0x040fe20000400000 */
[C---:B------:R-:W-:Y:S01]  /*a0e0*/  FMUL R5, R78.reuse, R5 ;  /* 0x000000054e057220 */ /* 0x040fe20000400000 */
[----:B------:R-:W-:Y:S02]  /*a0f0*/  HADD2.F32 R3, -RZ, R148.H0_H0 ;  /* 0x20000094ff037230 */ /* 0x000fe40000004100 */
        /* <DEDUP_REMOVED lines=11> */
[----:B------:R-:W-:Y:S02]  /*a1b0*/  HADD2.F32 R130, -RZ, R132.H0_H0 ;  /* 0x20000084ff827230 */ /* 0x000fe40000004100 */
[C---:B------:R-:W-:Y:S01]  /*a1c0*/  FMUL R6, R78.reuse, R6 ;  /* 0x000000064e067220 */ /* 0x040fe20000400000 */
[----:B------:R-:W-:Y:S02]  /*a1d0*/  HADD2.F32 R82, -RZ, R148.H1_H1 ;  /* 0x30000094ff527230 */ /* 0x000fe40000004100 */
[C---:B------:R-:W-:Y:S01]  /*a1e0*/  FMUL R7, R78.reuse, R7 ;  /* 0x000000074e077220 */ /* 0x040fe20000400000 */
[----:B------:R-:W-:Y:S02]  /*a1f0*/  HADD2.F32 R85, -RZ, R149.H0_H0 ;  /* 0x20000095ff557230 */ /* 0x000fe40000004100 */
[C---:B------:R-:W-:Y:S01]  /*a200*/  FFMA R6, R81.reuse, R3, R6 ;  /* 0x0000000351067223 */ /* 0x040fe20000000006 */
[----:B------:R-:W-:Y:S02]  /*a210*/  HADD2.F32 R133, -RZ, R132.H1_H1 ;  /* 0x30000084ff857230 */ /* 0x000fe40000004100 */
[C---:B------:R-:W-:Y:S01]  /*a220*/  FFMA R7, R81.reuse, R82, R7 ;  /* 0x0000005251077223 */ /* 0x040fe20000000007 */
[C---:B------:R-:W-:Y:S01]  /*a230*/  FFMA R8, R81.reuse, R83, R8 ;  /* 0x0000005351087223 */ /* 0x040fe20000000008 */
[C---:B------:R-:W-:Y:S01]  /*a240*/  FFMA R9, R81.reuse, R84, R9 ;  /* 0x0000005451097223 */ /* 0x040fe20000000009 */
[--C-:B------:R-:W-:Y:S02]  /*a250*/  HADD2.F32 R82, -RZ, R138.reuse.H0_H0 ;  /* 0x2000008aff527230 */ /* 0x100fe40000004100 */
[C---:B------:R-:W-:Y:S01]  /*a260*/  FMUL R10, R78.reuse, R10 ;  /* 0x0000000a4e0a7220 */ /* 0x040fe20000400000 */
[----:B------:R-:W-:Y:S02]  /*a270*/  HADD2.F32 R83, -RZ, R138.H1_H1 ;  /* 0x3000008aff537230 */ /* 0x000fe40000004100 */
[C---:B------:R-:W-:Y:S01]  /*a280*/  FMUL R11, R78.reuse, R11 ;  /* 0x0000000b4e0b7220 */ /* 0x040fe20000400000 */
[----:B------:R-:W-:Y:S02]  /*a290*/  HADD2.F32 R89, -RZ, R150.H0_H0 ;  /* 0x20000096ff597230 */ /* 0x000fe40000004100 */
[C---:B------:R-:W-:Y:S01]  /*a2a0*/  FFMA R10, R81.reuse, R85, R10 ;  /* 0x00000055510a7223 */ /* 0x040fe2000000000a */
[--C-:B------:R-:W-:Y:S02]  /*a2b0*/  HADD2.F32 R134, -RZ, R136.reuse.H0_H0 ;  /* 0x20000088ff867230 */ /* 0x100fe40000004100 */
[C---:B------:R-:W-:Y:S01]  /*a2c0*/  FFMA R11, R81.reuse, R86, R11 ;  /* 0x00000056510b7223 */ /* 0x040fe2000000000b */
[C---:B------:R-:W-:Y:S01]  /*a2d0*/  FFMA R12, R81.reuse, R87, R12 ;  /* 0x00000057510c7223 */ /* 0x040fe2000000000c */
[----:B------:R-:W-:Y:S01]  /*a2e0*/  FFMA R13, R81, R88, R13 ;  /* 0x00000058510d7223 */ /* 0x000fe2000000000d */
[----:B------:R-:W-:Y:S01]  /*a2f0*/  F2FP.SATFINITE.E4M3.F32.PACK_AB_MERGE_C R86, R7, R6, RZ ;  /* 0x000000060756723e */ /* 0x000fe200048070ff */
[C---:B------:R-:W-:Y:S01]  /*a300*/  FMUL R7, R78.reuse, R24 ;  /* 0x000000184e077220 */ /* 0x040fe20000400000 */
[----:B------:R-:W-:Y:S01]  /*a310*/  F2FP.SATFINITE.E4M3.F32.PACK_AB_MERGE_C R138, R11, R10, RZ ;  /* 0x0000000a0b8a723e */ /* 0x000fe200048070ff */
[C---:B------:R-:W-:Y:S01]  /*a320*/  FMUL R10, R78.reuse, R25 ;  /* 0x000000194e0a7220 */ /* 0x040fe20000400000 */
[C---:B------:R-:W-:Y:S01]  /*a330*/  FMUL R25, R78.reuse, R32 ;  /* 0x000000204e197220 */ /* 0x040fe20000400000 */
[----:B------:R-:W-:Y:S02]  /*a340*/  HADD2.F32 R137, -RZ, R136.H1_H1 ;  /* 0x30000088ff897230 */ /* 0x000fe40000004100 */
[C---:B------:R-:W-:Y:S01]  /*a350*/  FMUL R14, R78.reuse, R14 ;  /* 0x0000000e4e0e7220 */ /* 0x040fe20000400000 */
[----:B------:R-:W-:Y:S02]  /*a360*/  HADD2.F32 R90, -RZ, R150.H1_H1 ;  /* 0x30000096ff5a7230 */ /* 0x000fe40000004100 */
[C---:B------:R-:W-:Y:S01]  /*a370*/  FMUL R15, R78.reuse, R15 ;  /* 0x0000000f4e0f7220 */ /* 0x040fe20000400000 */
[--C-:B------:R-:W-:Y:S02]  /*a380*/  HADD2.F32 R93, -RZ, R151.reuse.H0_H0 ;  /* 0x20000097ff5d7230 */ /* 0x100fe40000004100 */
[C---:B------:R-:W-:Y:S01]  /*a390*/  FFMA R14, R81.reuse, R89, R14 ;  /* 0x00000059510e7223 */ /* 0x040fe2000000000e */
[----:B------:R-:W-:Y:S02]  /*a3a0*/  HADD2.F32 R94, -RZ, R151.H1_H1 ;  /* 0x30000097ff5e7230 */ /* 0x000fe40000004100 */
[C---:B------:R-:W-:Y:S01]  /*a3b0*/  FFMA R15, R81.reuse, R90, R15 ;  /* 0x0000005a510f7223 */ /* 0x040fe2000000000f */
[C---:B------:R-:W-:Y:S01]  /*a3c0*/  FFMA R16, R81.reuse, R91, R16 ;  /* 0x0000005b51107223 */ /* 0x040fe20000000010 */
[----:B------:R-:W-:Y:S01]  /*a3d0*/  FFMA R17, R81, R92, R17 ;  /* 0x0000005c51117223 */ /* 0x000fe20000000011 */
[C---:B------:R-:W-:Y:S01]  /*a3e0*/  FMUL R18, R78.reuse, R18 ;  /* 0x000000124e127220 */ /* 0x040fe20000400000 */
[C---:B------:R-:W-:Y:S01]  /*a3f0*/  FMUL R19, R78.reuse, R19 ;  /* 0x000000134e137220 */ /* 0x040fe20000400000 */
[--C-:B------:R-:W-:Y:S01]  /*a400*/  HADD2.F32 R96, -RZ, R152.reuse.H0_H0 ;  /* 0x20000098ff607230 */ /* 0x100fe20000004100 */
[----:B------:R-:W-:Y:S01]  /*a410*/  F2FP.SATFINITE.E4M3.F32.PACK_AB_MERGE_C R14, R15, R14, RZ ;  /* 0x0000000e0f0e723e */ /* 0x000fe200048070ff */
[C---:B------:R-:W-:Y:S01]  /*a420*/  FFMA R18, R81.reuse, R93, R18 ;  /* 0x0000005d51127223 */ /* 0x040fe20000000012 */
[C---:B------:R-:W-:Y:S01]  /*a430*/  FFMA R19, R81.reuse, R94, R19 ;  /* 0x0000005e51137223 */ /* 0x040fe20000000013 */
[C---:B------:R-:W-:Y:S01]  /*a440*/  FFMA R0, R81.reuse, R95, R0 ;  /* 0x0000005f51007223 */ /* 0x040fe20000000000 */
[----:B------:R-:W-:Y:S01]  /*a450*/  FFMA R2, R81, R97, R2 ;  /* 0x0000006151027223 */ /* 0x000fe20000000002 */
[----:B------:R-:W-:Y:S02]  /*a460*/  HADD2.F32 R99, -RZ, R152.H1_H1 ;  /* 0x30000098ff637230 */ /* 0x000fe40000004100 */
[C---:B------:R-:W-:Y:S01]  /*a470*/  FMUL R3, R78.reuse, R22 ;  /* 0x000000164e037220 */ /* 0x040fe20000400000 */
[----:B------:R-:W-:Y:S01]  /*a480*/  F2FP.SATFINITE.E4M3.F32.PACK_AB_MERGE_C R18, R19, R18, RZ ;  /* 0x000000121312723e */ /* 0x000fe200048070ff */
[C---:B------:R-:W-:Y:S01]  /*a490*/  FMUL R22, R78.reuse, R29 ;  /* 0x0000001d4e167220 */ /* 0x040fe20000400000 */
[C---:B------:R-:W-:Y:S01]  /*a4a0*/  FMUL R29, R78.reuse, R36 ;  /* 0x000000244e1d7220 */ /* 0x040fe20000400000 */
[C---:B------:R-:W-:Y:S01]  /*a4b0*/  FFMA R3, R81.reuse, R96, R3 ;  /* 0x0000006051037223 */ /* 0x040fe20000000003 */
[C---:B------:R-:W-:Y:S01]  /*a4c0*/  FMUL R6, R78.reuse, R23 ;  /* 0x000000174e067220 */ /* 0x040fe20000400000 */
[--C-:B------:R-:W-:Y:S02]  /*a4d0*/  HADD2.F32 R100, -RZ, R153.reuse.H0_H0 ;  /* 0x20000099ff647230 */ /* 0x100fe40000004100 */
[C---:B------:R-:W-:Y:S01]  /*a4e0*/  FMUL R11, R78.reuse, R26 ;  /* 0x0000001a4e0b7220 */ /* 0x040fe20000400000 */
[----:B------:R-:W-:Y:S02]  /*a4f0*/  HADD2.F32 R103, -RZ, R153.H1_H1 ;  /* 0x30000099ff677230 */ /* 0x000fe40000004100 */
[C---:B------:R-:W-:Y:S01]  /*a500*/  FFMA R6, R81.reuse, R99, R6 ;  /* 0x0000006351067223 */ /* 0x040fe20000000006 */
[C---:B------:R-:W-:Y:S01]  /*a510*/  FFMA R7, R81.reuse, R98, R7 ;  /* 0x0000006251077223 */ /* 0x040fe20000000007 */
[C---:B------:R-:W-:Y:S01]  /*a520*/  FFMA R10, R81.reuse, R101, R10 ;  /* 0x00000065510a7223 */ /* 0x040fe2000000000a */
[C---:B------:R-:W-:Y:S01]  /*a530*/  FFMA R11, R81.reuse, R100, R11 ;  /* 0x00000064510b7223 */ /* 0x040fe2000000000b */
[----:B------:R-:W-:Y:S01]  /*a540*/  FMUL R26, R78, R33 ;  /* 0x000000214e1a7220 */ /* 0x000fe20000400000 */
[----:B------:R-:W-:Y:S01]  /*a550*/  F2FP.SATFINITE.E4M3.F32.PACK_AB_MERGE_C R3, R6, R3, RZ ;  /* 0x000000030603723e */ /* 0x000fe200048070ff */
[C---:B------:R-:W-:Y:S01]  /*a560*/  FMUL R33, R78.reuse, R40 ;  /* 0x000000284e217220 */ /* 0x040fe20000400000 */
        /* <DEDUP_REMOVED lines=8> */
[C---:B------:R-:W-:Y:S01]  /*a5f0*/  FMUL R30, R78.reuse, R37 ;  /* 0x000000254e1e7220 */ /* 0x040fe20000400000 */
[C---:B------:R-:W-:Y:S01]  /*a600*/  FMUL R37, R78.reuse, R44 ;  /* 0x0000002c4e257220 */ /* 0x040fe20000400000 */
[C---:B------:R-:W-:Y:S01]  /*a610*/  FMUL R24, R78.reuse, R31 ;  /* 0x0000001f4e187220 */ /* 0x040fe20000400000 */
[----:B------:R-:W-:Y:S01]  /*a620*/  F2FP.F16.E4M3.UNPACK_B R158, R158.H1 ;  /* 0x0000009eff9e723e */ /* 0x000fe200030006ff */
[--C-:B------:R-:W-:Y:S02]  /*a630*/  HADD2.F32 R108, -RZ, R155.reuse.H0_H0 ;  /* 0x2000009bff6c7230 */ /* 0x100fe40000004100 */
[----:B------:R-:W-:Y:S01]  /*a640*/  FMUL R27, R78, R34 ;  /* 0x000000224e1b7220 */ /* 0x000fe20000400000 */
[----:B------:R-:W-:Y:S02]  /*a650*/  HADD2.F32 R111, -RZ, R155.H1_H1 ;  /* 0x3000009bff6f7230 */ /* 0x000fe40000004100 */
[C---:B------:R-:W-:Y:S01]  /*a660*/  FFMA R24, R81.reuse, R107, R24 ;  /* 0x0000006b51187223 */ /* 0x040fe20000000018 */
[----:B------:R-:W-:Y:S01]  /*a670*/  F2FP.F16.E4M3.UNPACK_B R159, R159.H1 ;  /* 0x0000009fff9f723e */ /* 0x000fe200030006ff */
[C---:B------:R-:W-:Y:S01]  /*a680*/  FFMA R25, R81.reuse, R106, R25 ;  /* 0x0000006a51197223 */ /* 0x040fe20000000019 */
[C---:B------:R-:W-:Y:S01]  /*a690*/  FFMA R26, R81.reuse, R109, R26 ;  /* 0x0000006d511a7223 */ /* 0x040fe2000000001a */
[----:B------:R-:W-:Y:S01]  /*a6a0*/  F2FP.F16.E4M3.UNPACK_B R160, R160.H1 ;  /* 0x000000a0ffa0723e */ /* 0x000fe200030006ff */
[C---:B------:R-:W-:Y:S01]  /*a6b0*/  FFMA R27, R81.reuse, R108, R27 ;  /* 0x0000006c511b7223 */ /* 0x040fe2000000001b */
[----:B------:R-:W-:Y:S01]  /*a6c0*/  F2FP.SATFINITE.E4M3.F32.PACK_AB_MERGE_C R6, R24, R23, RZ ;  /* 0x000000171806723e */ /* 0x000fe200048070ff */
[C---:B------:R-:W-:Y:S01]  /*a6d0*/  FMUL R34, R78.reuse, R41 ;  /* 0x000000294e227220 */ /* 0x040fe20000400000 */
[C---:B------:R-:W-:Y:S01]  /*a6e0*/  FMUL R41, R78.reuse, R48 ;  /* 0x000000304e297220 */ /* 0x040fe20000400000 */
[----:B------:R-:W-:Y:S01]  /*a6f0*/  FMUL R28, R78, R35 ;  /* 0x000000234e1c7220 */ /* 0x000fe20000400000 */
[----:B------:R-:W-:Y:S01]  /*a700*/  F2FP.F16.E4M3.UNPACK_B R161, R161.H1 ;  /* 0x000000a1ffa1723e */ /* 0x000fe200030006ff */
[--C-:B------:R-:W-:Y:S01]  /*a710*/  HADD2.F32 R112, -RZ, R156.reuse.H0_H0 ;  /* 0x2000009cff707230 */ /* 0x100fe20000004100 */
[----:B------:R-:W-:Y:S01]  /*a720*/  F2FP.SATFINITE.E4M3.F32.PACK_AB_MERGE_C R6, R22, R21, R6 ;  /* 0x000000151606723e */ /* 0x000fe20004807006 */
[C---:B------:R-:W-:Y:S01]  /*a730*/  FFMA R28, R81.reuse, R111, R28 ;  /* 0x0000006f511c7223 */ /* 0x040fe2000000001c */
[C---:B------:R-:W-:Y:S01]  /*a740*/  FFMA R29, R81.reuse, R110, R29 ;  /* 0x0000006e511d7223 */ /* 0x040fe2000000001d */
[C---:B------:R-:W-:Y:S01]  /*a750*/  FFMA R30, R81.reuse, R113, R30 ;  /* 0x00000071511e7223 */ /* 0x040fe2000000001e */
[----:B------:R-:W-:Y:S02]  /*a760*/  HADD2.F32 R115, -RZ, R156.H1_H1 ;  /* 0x3000009cff737230 */ /* 0x000fe40000004100 */
[C---:B------:R-:W-:Y:S01]  /*a770*/  FMUL R31, R78.reuse, R38 ;  /* 0x000000264e1f7220 */ /* 0x040fe20000400000 */
[----:B------:R-:W-:Y:S01]  /*a780*/  F2FP.F16.E4M3.UNPACK_B R162, R162.H1 ;  /* 0x000000a2ffa2723e */ /* 0x000fe200030006ff */
[C---:B------:R-:W-:Y:S01]  /*a790*/  FMUL R38, R78.reuse, R45 ;  /* 0x0000002d4e267220 */ /* 0x040fe20000400000 */
[C---:B------:R-:W-:Y:S01]  /*a7a0*/  FMUL R45, R78.reuse, R52 ;  /* 0x000000344e2d7220 */ /* 0x040fe20000400000 */
[----:B------:R-:W-:Y:S01]  /*a7b0*/  F2FP.F16.E4M3.UNPACK_B R163, R163.H1 ;  /* 0x000000a3ffa3723e */ /* 0x000fe200030006ff */
[----:B------:R-:W-:Y:S01]  /*a7c0*/  FFMA R31, R81, R112, R31 ;  /* 0x00000070511f7223 */ /* 0x000fe2000000001f */
[----:B------:R-:W-:Y:S01]  /*a7d0*/  FMUL R52, R78, R59 ;  /* 0x0000003b4e347220 */ /* 0x000fe20000400000 */
[----:B------:R-:W-:Y:S01]  /*a7e0*/  IADD3 R76, PT, PT, R76, 0x1, RZ ;  /* 0x000000014c4c7810 */ /* 0x000fe20007ffe0ff */
[C---:B------:R-:W-:Y:S01]  /*a7f0*/  FMUL R59, R78.reuse, R66 ;  /* 0x000000424e3b7220 */ /* 0x040fe20000400000 */
[----:B------:R-:W-:Y:S01]  /*a800*/  F2FP.SATFINITE.E4M3.F32.PACK_AB_MERGE_C R66, R13, R12, R14 ;  /* 0x0000000c0d42723e */ /* 0x000fe2000480700e */
[C---:B------:R-:W-:Y:S01]  /*a810*/  FMUL R32, R78.reuse, R39 ;  /* 0x000000274e207220 */ /* 0x040fe20000400000 */
[--C-:B------:R-:W-:Y:S02]  /*a820*/  HADD2.F32 R116, -RZ, R157.reuse.H0_H0 ;  /* 0x2000009dff747230 */ /* 0x100fe40000004100 */
[C---:B------:R-:W-:Y:S01]  /*a830*/  FMUL R35, R78.reuse, R42 ;  /* 0x0000002a4e237220 */ /* 0x040fe20000400000 */
[----:B------:R-:W-:Y:S02]  /*a840*/  HADD2.F32 R119, -RZ, R157.H1_H1 ;  /* 0x3000009dff777230 */ /* 0x000fe40000004100 */
[C---:B------:R-:W-:Y:S01]  /*a850*/  FFMA R32, R81.reuse, R115, R32 ;  /* 0x0000007351207223 */ /* 0x040fe20000000020 */
[----:B------:R-:W-:Y:S01]  /*a860*/  FMUL R36, R78, R43 ;  /* 0x0000002b4e247220 */ /* 0x000fe20000400000 */
[C---:B------:R-:W-:Y:S01]  /*a870*/  FFMA R33, R81.reuse, R114, R33 ;  /* 0x0000007251217223 */ /* 0x040fe20000000021 */
[C---:B------:R-:W-:Y:S01]  /*a880*/  FFMA R34, R81.reuse, R117, R34 ;  /* 0x0000007551227223 */ /* 0x040fe20000000022 */
[--C-:B------:R-:W-:Y:S01]  /*a890*/  HADD2.F32 R120, -RZ, R158.reuse.H0_H0 ;  /* 0x2000009eff787230 */ /* 0x100fe20000004100 */
[----:B------:R-:W-:Y:S01]  /*a8a0*/  F2FP.SATFINITE.E4M3.F32.PACK_AB_MERGE_C R32, R32, R31, RZ ;  /* 0x0000001f2020723e */ /* 0x000fe200048070ff */
[C---:B------:R-:W-:Y:S01]  /*a8b0*/  FFMA R35, R81.reuse, R116, R35 ;  /* 0x0000007451237223 */ /* 0x040fe20000000023 */
[----:B------:R-:W-:Y:S02]  /*a8c0*/  HADD2.F32 R123, -RZ, R158.H1_H1 ;  /* 0x3000009eff7b7230 */ /* 0x000fe40000004100 */
[----:B------:R-:W-:Y:S01]  /*a8d0*/  FMUL R39, R78, R46 ;  /* 0x0000002e4e277220 */ /* 0x000fe20000400000 */
[----:B------:R-:W-:Y:S01]  /*a8e0*/  F2FP.SATFINITE.E4M3.F32.PACK_AB_MERGE_C R32, R30, R29, R32 ;  /* 0x0000001d1e20723e */ /* 0x000fe20004807020 */
[C---:B------:R-:W-:Y:S01]  /*a8f0*/  FFMA R36, R81.reuse, R119, R36 ;  /* 0x0000007751247223 */ /* 0x040fe20000000024 */
[C---:B------:R-:W-:Y:S01]  /*a900*/  FMUL R40, R78.reuse, R47 ;  /* 0x0000002f4e287220 */ /* 0x040fe20000400000 */
[C---:B------:R-:W-:Y:S01]  /*a910*/  FFMA R37, R81.reuse, R118, R37 ;  /* 0x0000007651257223 */ /* 0x040fe20000000025 */
[C---:B------:R-:W-:Y:S01]  /*a920*/  FFMA R38, R81.reuse, R121, R38 ;  /* 0x0000007951267223 */ /* 0x040fe20000000026 */
[C---:B------:R-:W-:Y:S01]  /*a930*/  FMUL R42, R78.reuse, R49 ;  /* 0x000000314e2a7220 */ /* 0x040fe20000400000 */
        /* <DEDUP_REMOVED lines=8> */
[C---:B------:R-:W-:Y:S01]  /*a9c0*/  FMUL R57, R78.reuse, R64 ;  /* 0x000000404e397220 */ /* 0x040fe20000400000 */
[----:B------:R-:W-:Y:S01]  /*a9d0*/  FFMA R42, R81, R125, R42 ;  /* 0x0000007d512a7223 */ /* 0x000fe2000000002a */
[C---:B------:R-:W-:Y:S01]  /*a9e0*/  FMUL R46, R78.reuse, R53 ;  /* 0x000000354e2e7220 */ /* 0x040fe20000400000 */
[--C-:B------:R-:W-:Y:S01]  /*a9f0*/  HADD2.F32 R128, -RZ, R160.reuse.H0_H0 ;  /* 0x200000a0ff807230 */ /* 0x100fe20000004100 */
[----:B------:R-:W-:Y:S01]  /*aa00*/  F2FP.SATFINITE.E4M3.F32.PACK_AB_MERGE_C R64, R5, R4, R86 ;  /* 0x000000040540723e */ /* 0x000fe20004807056 */
[C---:B------:R-:W-:Y:S01]  /*aa10*/  FMUL R51, R78.reuse, R58 ;  /* 0x0000003a4e337220 */ /* 0x040fe20000400000 */
[C---:B------:R-:W-:Y:S01]  /*aa20*/  FMUL R53, R78.reuse, R60 ;  /* 0x0000003c4e357220 */ /* 0x040fe20000400000 */
[C---:B------:R-:W-:Y:S01]  /*aa30*/  FFMA R43, R81.reuse, R124, R43 ;  /* 0x0000007c512b7223 */ /* 0x040fe2000000002b */
[----:B------:R-:W-:Y:S02]  /*aa40*/  HADD2.F32 R131, -RZ, R160.H1_H1 ;  /* 0x300000a0ff837230 */ /* 0x000fe40000004100 */
[C---:B------:R-:W-:Y:S01]  /*aa50*/  FMUL R47, R78.reuse, R54 ;  /* 0x000000364e2f7220 */ /* 0x040fe20000400000 */
[C---:B------:R-:W-:Y:S01]  /*aa60*/  FMUL R58, R78.reuse, R65 ;  /* 0x000000414e3a7220 */ /* 0x040fe20000400000 */
[----:B------:R-:W-:Y:S01]  /*aa70*/  FMUL R60, R78, R67 ;  /* 0x000000434e3c7220 */ /* 0x000fe20000400000 */
[----:B------:R-:W-:Y:S01]  /*aa80*/  F2FP.SATFINITE.E4M3.F32.PACK_AB_MERGE_C R5, R20, R11, RZ ;  /* 0x0000000b1405723e */ /* 0x000fe200048070ff */
[----:B------:R-:W-:Y:S01]  /*aa90*/  FFMA R44, R81, R127, R44 ;  /* 0x0000007f512c7223 */ /* 0x000fe2000000002c */
[C---:B------:R-:W-:Y:S01]  /*aaa0*/  FMUL R48, R78.reuse, R55 ;  /* 0x000000374e307220 */ /* 0x040fe20000400000 */
[----:B------:R-:W-:Y:S01]  /*aab0*/  F2FP.SATFINITE.E4M3.F32.PACK_AB_MERGE_C R65, R9, R8, R138 ;  /* 0x000000080941723e */ /* 0x000fe2000480708a */
[----:B------:R-:W-:Y:S01]  /*aac0*/  FFMA R45, R81, R126, R45 ;  /* 0x0000007e512d7223 */ /* 0x000fe2000000002d */
[----:B------:R-:W-:Y:S01]  /*aad0*/  F2FP.SATFINITE.E4M3.F32.PACK_AB_MERGE_C R67, R17, R16, R18 ;  /* 0x000000101143723e */ /* 0x000fe20004807012 */
[----:B------:R-:W-:Y:S01]  /*aae0*/  FMUL R49, R78, R56 ;  /* 0x000000384e317220 */ /* 0x000fe20000400000 */
[C---:B------:R-:W-:Y:S01]  /*aaf0*/  FFMA R46, R81.reuse, R129, R46 ;  /* 0x00000081512e7223 */ /* 0x040fe2000000002e */
[--C-:B------:R-:W-:Y:S02]  /*ab00*/  HADD2.F32 R132, -RZ, R161.reuse.H0_H0 ;  /* 0x200000a1ff847230 */ /* 0x100fe40000004100 */
[C---:B------:R-:W-:Y:S01]  /*ab10*/  FFMA R47, R81.reuse, R128, R47 ;  /* 0x00000080512f7223 */ /* 0x040fe2000000002f */
[----:B------:R1:W-:Y:S01]  /*ab20*/  STS.128 [R172+UR49+0xa200], R64 ;  /* 0x00a20040ac007988 */ /* 0x0003e20008000c31 */
[----:B------:R-:W-:Y:S01]  /*ab30*/  HADD2.F32 R135, -RZ, R161.H1_H1 ;  /* 0x300000a1ff877230 */ /* 0x000fe20000004100 */
[----:B------:R-:W-:Y:S01]  /*ab40*/  F2FP.SATFINITE.E4M3.F32.PACK_AB_MERGE_C R5, R10, R7, R5 ;  /* 0x000000070a05723e */ /* 0x000fe20004807005 */
[C---:B------:R-:W-:Y:S01]  /*ab50*/  FFMA R48, R81.reuse, R131, R48 ;  /* 0x0000008351307223 */ /* 0x040fe20000000030 */
[----:B------:R-:W-:Y:S01]  /*ab60*/  F2FP.SATFINITE.E4M3.F32.PACK_AB_MERGE_C R7, R28, R27, RZ ;  /* 0x0000001b1c07723e */ /* 0x000fe200048070ff */
        /* <DEDUP_REMOVED lines=8> */
[----:B------:R-:W-:Y:S01]  /*abf0*/  FMUL R56, R78, R63 ;  /* 0x0000003f4e387220 */ /* 0x000fe20000400000 */
[----:B------:R-:W-:Y:S01]  /*ac00*/  F2FP.SATFINITE.E4M3.F32.PACK_AB_MERGE_C R4, R2, R0, R3 ;  /* 0x000000000204723e */ /* 0x000fe20004807003 */
[C---:B------:R-:W-:Y:S01]  /*ac10*/  FFMA R53, R81.reuse, R134, R53 ;  /* 0x0000008651357223 */ /* 0x040fe20000000035 */
[----:B------:R-:W-:Y:S01]  /*ac20*/  F2FP.SATFINITE.E4M3.F32.PACK_AB_MERGE_C R7, R26, R25, R7 ;  /* 0x000000191a07723e */ /* 0x000fe20004807007 */
[C---:B------:R-:W-:Y:S01]  /*ac30*/  FFMA R54, R81.reuse, R137, R54 ;  /* 0x0000008951367223 */ /* 0x040fe20000000036 */
[--C-:B------:R-:W-:Y:S02]  /*ac40*/  HADD2.F32 R84, -RZ, R163.reuse.H0_H0 ;  /* 0x200000a3ff547230 */ /* 0x100fe40000004100 */
[C---:B------:R-:W-:Y:S01]  /*ac50*/  FFMA R55, R81.reuse, R136, R55 ;  /* 0x0000008851377223 */ /* 0x040fe20000000037 */
[----:B------:R-:W-:Y:S01]  /*ac60*/  HADD2.F32 R85, -RZ, R163.H1_H1 ;  /* 0x300000a3ff557230 */ /* 0x000fe20000004100 */
[----:B------:R1:W-:Y:S01]  /*ac70*/  STS.128 [R192+0xa010], R4 ;  /* 0x00a01004c0007388 */ /* 0x0003e20000000c00 */
[----:B------:R-:W-:Y:S01]  /*ac80*/  F2FP.SATFINITE.E4M3.F32.PACK_AB_MERGE_C R35, R36, R35, RZ ;  /* 0x000000232423723e */ /* 0x000fe200048070ff */
[C---:B------:R-:W-:Y:S01]  /*ac90*/  FFMA R56, R81.reuse, R139, R56 ;  /* 0x0000008b51387223 */ /* 0x040fe20000000038 */
[----:B------:R-:W-:Y:S01]  /*aca0*/  F2FP.SATFINITE.E4M3.F32.PACK_AB_MERGE_C R39, R40, R39, RZ ;  /* 0x000000272827723e */ /* 0x000fe200048070ff */
[C---:B------:R-:W-:Y:S01]  /*acb0*/  FFMA R57, R81.reuse, R82, R57 ;  /* 0x0000005251397223 */ /* 0x040fe20000000039 */
[----:B------:R-:W-:Y:S01]  /*acc0*/  F2FP.SATFINITE.E4M3.F32.PACK_AB_MERGE_C R43, R44, R43, RZ ;  /* 0x0000002b2c2b723e */ /* 0x000fe200048070ff */
[C---:B------:R-:W-:Y:S01]  /*acd0*/  FFMA R58, R81.reuse, R83, R58 ;  /* 0x00000053513a7223 */ /* 0x040fe2000000003a */
[C---:B------:R-:W-:Y:S01]  /*ace0*/  FFMA R59, R81.reuse, R84, R59 ;  /* 0x00000054513b7223 */ /* 0x040fe2000000003b */
[----:B------:R-:W-:Y:S01]  /*acf0*/  F2FP.SATFINITE.E4M3.F32.PACK_AB_MERGE_C R33, R34, R33, R35 ;  /* 0x000000212221723e */ /* 0x000fe20004807023 */
        /* <DEDUP_REMOVED lines=11> */
[----:B------:R-:W-:Y:S05]  /*adb0*/  F2FP.SATFINITE.E4M3.F32.PACK_AB_MERGE_C R51, R58, R57, R59 ;  /* 0x000000393a33723e */ /* 0x000fea000480703b */
        /* <DEDUP_REMOVED lines=18> */
.L_x_123:
[----:B------:R-:W-:Y:S05]  /*aee0*/  BSYNC.RECONVERGENT B0 ;  /* 0x0000000000007941 */ /* 0x000fea0003800200 */
.L_x_122:
[----:B------:R-:W-:Y:S01]  /*aef0*/  BAR.SYNC.DEFER_BLOCKING 0x1, 0x80 ;  /* 0x0042000000007b1d */ /* 0x000fe20000010000 */
[----:B------:R-:W-:Y:S01]  /*af00*/  ISETP.NE.AND P2, PT, R190, RZ, PT ;  /* 0x000000ffbe00720c */ /* 0x000fe20003f45270 */
[----:B------:R-:W-:Y:S01]  /*af10*/  IMAD.IADD R20, R75, 0x1, R147 ;  /* 0x000000014b147824 */ /* 0x000fe200078e0293 */
[----:B------:R-:W-:Y:S01]  /*af20*/  ISETP.NE.AND P0, PT, R191, 0x2, PT ;  /* 0x00000002bf00780c */ /* 0x000fe20003f05270 */
[----:B------:R-:W-:Y:S01]  /*af30*/  IMAD.IADD R21, R77, 0x1, R170 ;  /* 0x000000014d157824 */ /* 0x000fe200078e02aa */
[----:B------:R-:W-:Y:S02]  /*af40*/  ISETP.NE.AND P1, PT, R76, 0x2, PT ;  /* 0x000000024c00780c */ /* 0x000fe40003f25270 */
[----:B------:R-:W-:Y:S02]  /*af50*/  SEL R3, RZ, 0x1, P0 ;  /* 0x00000001ff037807 */ /* 0x000fe40000000000 */
[----:B------:R-:W-:Y:S02]  /*af60*/  SEL R0, RZ, 0x1, P1 ;  /* 0x00000001ff007807 */ /* 0x000fe40000800000 */
[----:B------:R-:W-:Y:S02]  /*af70*/  LOP3.LUT R182, R182, R3, RZ, 0x3c, !PT ;  /* 0x00000003b6b67212 */ /* 0x000fe400078e3cff */
[----:B------:R-:W-:Y:S02]  /*af80*/  LOP3.LUT R183, R183, R0, RZ, 0x3c, !PT ;  /* 0x00000000b7b77212 */ /* 0x000fe400078e3cff */
[----:B------:R-:W-:Y:S02]  /*af90*/  @P2 R2UR UR36, R179 ;  /* 0x00000000b32422ca */ /* 0x000fe400000e0000 */
[----:B------:R-:W-:Y:S02]  /*afa0*/  SEL R191, R191, RZ, P0 ;  /* 0x000000ffbfbf7207 */ /* 0x000fe40000000000 */
[----:B------:R-:W-:Y:S01]  /*afb0*/  SEL R76, R76, RZ, P1 ;  /* 0x000000ff4c4c7207 */ /* 0x000fe20000800000 */
[----:B------:R-:W-:Y:S10]  /*afc0*/  @P2 BRA `(.L_x_124) ;  /* 0xffffff9800d82947 */ /* 0x000ff4000383ffff */
[----:B------:R-:W-:Y:S05]  /*afd0*/  EXIT ;  /* 0x000000000000794d */ /* 0x000fea0003800000 */
.L_x_19:
[----:B--2---:R2:W1:Y:S02]  /*afe0*/  SYNCS.PHASECHK.TRANS64.TRYWAIT P0, [R3+URZ+0xd0], R2 ;  /* 0x0000d002030075a7 */ /* 0x00446400080011ff */
[----:B-1----:R-:W-:Y:S05]  /*aff0*/  @!P0 NANOSLEEP.SYNCS 0x989680 ;  /* 0x009896800000895d */ /* 0x002fea0003900000 */
[----:B------:R-:W1:Y:S02]  /*b000*/  @!P0 SYNCS.PHASECHK.TRANS64 P0, [R3+URZ+0xd0], R2 ;  /* 0x0000d002030085a7 */ /* 0x000e6400080010ff */
[----:B-1----:R-:W-:Y:S05]  /*b010*/  @!P0 BRA `(.L_x_19) ;  /* 0xfffffffc00f08947 */ /* 0x002fea000383ffff */
[----:B------:R-:W-:Y:S05]  /*b020*/  BRA `(.L_x_125) ;  /* 0xffffff6400547947 */ /* 0x000fea000383ffff */
.L_x_22:
[----:B-1----:R-:W-:-:S07]  /*b030*/  MOV R2, UR33 ;  /* 0x0000002100027c02 */ /* 0x002fce0008000f00 */
.L_x_126:
[----:B-1----:R1:W2:Y:S02]  /*b040*/  SYNCS.PHASECHK.TRANS64.TRYWAIT P0, [R2+URZ+0x18], R5 ;  /* 0x00001805020075a7 */ /* 0x0022a400080011ff */
[----:B--2---:R-:W-:Y:S05]  /*b050*/  @!P0 NANOSLEEP.SYNCS 0x989680 ;  /* 0x009896800000895d */ /* 0x004fea0003900000 */
[----:B------:R-:W2:Y:S02]  /*b060*/  @!P0 SYNCS.PHASECHK.TRANS64 P0, [R2+URZ+0x18], R5 ;  /* 0x00001805020085a7 */ /* 0x000ea400080010ff */
[----:B--2---:R-:W-:Y:S05]  /*b070*/  @!P0 BRA `(.L_x_126) ;  /* 0xfffffffc00f08947 */ /* 0x004fea000383ffff */
[----:B------:R-:W-:Y:S05]  /*b080*/  BRA `(.L_x_21) ;  /* 0xffffff6400a87947 */ /* 0x000fea000383ffff */
.L_x_28:
[----:B-1----:R-:W-:-:S07]  /*b090*/  MOV R2, UR25 ;  /* 0x0000001900027c02 */ /* 0x002fce0008000f00 */
.L_x_127:
[----:B-1----:R1:W2:Y:S02]  /*b0a0*/  SYNCS.PHASECHK.TRANS64.TRYWAIT P0, [R2+URZ+0x18], R5 ;  /* 0x00001805020075a7 */ /* 0x0022a400080011ff */
[----:B--2---:R-:W-:Y:S05]  /*b0b0*/  @!P0 NANOSLEEP.SYNCS 0x989680 ;  /* 0x009896800000895d */ /* 0x004fea0003900000 */
[----:B------:R-:W2:Y:S02]  /*b0c0*/  @!P0 SYNCS.PHASECHK.TRANS64 P0, [R2+URZ+0x18], R5 ;  /* 0x00001805020085a7 */ /* 0x000ea400080010ff */
[----:B--2---:R-:W-:Y:S05]  /*b0d0*/  @!P0 BRA `(.L_x_127) ;  /* 0xfffffffc00f08947 */ /* 0x004fea000383ffff */
[----:B------:R-:W-:Y:S05]  /*b0e0*/  BRA `(.L_x_27) ;  /* 0xffffff6800687947 */ /* 0x000fea000383ffff */
.L_x_32:
[----:B-1----:R1:W2:Y:S02]  /*b0f0*/  SYNCS.PHASECHK.TRANS64.TRYWAIT P0, [R2+URZ+0x80], R3 ;  /* 0x00008003020075a7 */ /* 0x0022a400080011ff */
[----:B--2---:R-:W-:Y:S05]  /*b100*/  @!P0 NANOSLEEP.SYNCS 0x989680 ;  /* 0x009896800000895d */ /* 0x004fea0003900000 */
[----:B------:R-:W2:Y:S02]  /*b110*/  @!P0 SYNCS.PHASECHK.TRANS64 P0, [R2+URZ+0x80], R3 ;  /* 0x00008003020085a7 */ /* 0x000ea400080010ff */
[----:B--2---:R-:W-:Y:S05]  /*b120*/  @!P0 BRA `(.L_x_32) ;  /* 0xfffffffc00f08947 */ /* 0x004fea000383ffff */
[----:B------:R-:W-:Y:S05]  /*b130*/  BRA `(.L_x_128) ;  /* 0xffffff6c000c7947 */ /* 0x000fea000383ffff */
.L_x_36:
[----:B----4-:R-:W-:-:S07]  /*b140*/  MOV R0, UR5 ;  /* 0x0000000500007c02 */ /* 0x010fce0008000f00 */
.L_x_129:
[----:B-1----:R1:W2:Y:S02]  /*b150*/  SYNCS.PHASECHK.TRANS64.TRYWAIT P0, [R0+URZ], R3 ;  /* 0x00000003000075a7 */ /* 0x0022a400080011ff */
[----:B--2---:R-:W-:Y:S05]  /*b160*/  @!P0 NANOSLEEP.SYNCS 0x989680 ;  /* 0x009896800000895d */ /* 0x004fea0003900000 */
[----:B------:R-:W2:Y:S02]  /*b170*/  @!P0 SYNCS.PHASECHK.TRANS64 P0, [R0+URZ], R3 ;  /* 0x00000003000085a7 */ /* 0x000ea400080010ff */
[----:B--2---:R-:W-:Y:S05]  /*b180*/  @!P0 BRA `(.L_x_129) ;  /* 0xfffffffc00f08947 */ /* 0x004fea000383ffff */
[----:B------:R-:W-:Y:S05]  /*b190*/  BRA `(.L_x_130) ;  /* 0xffffff70007c7947 */ /* 0x000fea000383ffff */
.L_x_37:
[----:B----4-:R-:W-:-:S07]  /*b1a0*/  MOV R0, UR5 ;  /* 0x0000000500007c02 */ /* 0x010fce0008000f00 */
.L_x_131:
[----:B-1----:R1:W2:Y:S02]  /*b1b0*/  SYNCS.PHASECHK.TRANS64.TRYWAIT P0, [R0+URZ], R3 ;  /* 0x00000003000075a7 */ /* 0x0022a400080011ff */
[----:B--2---:R-:W-:Y:S05]  /*b1c0*/  @!P0 NANOSLEEP.SYNCS 0x989680 ;  /* 0x009896800000895d */ /* 0x004fea0003900000 */
[----:B------:R-:W2:Y:S02]  /*b1d0*/  @!P0 SYNCS.PHASECHK.TRANS64 P0, [R0+URZ], R3 ;  /* 0x00000003000085a7 */ /* 0x000ea400080010ff */
[----:B--2---:R-:W-:Y:S05]  /*b1e0*/  @!P0 BRA `(.L_x_131) ;  /* 0xfffffffc00f08947 */ /* 0x004fea000383ffff */
[----:B------:R-:W-:Y:S05]  /*b1f0*/  BRA `(.L_x_132) ;  /* 0xffffff7000887947 */ /* 0x000fea000383ffff */
.L_x_40:
[----:B-1----:R1:W2:Y:S02]  /*b200*/  SYNCS.PHASECHK.TRANS64.TRYWAIT P0, [R0+URZ+0xc0], R5 ;  /* 0x0000c005000075a7 */ /* 0x0022a400080011ff */
[----:B--2---:R-:W-:Y:S05]  /*b210*/  @!P0 NANOSLEEP.SYNCS 0x989680 ;  /* 0x009896800000895d */ /* 0x004fea0003900000 */
[----:B------:R-:W2:Y:S02]  /*b220*/  @!P0 SYNCS.PHASECHK.TRANS64 P0, [R0+URZ+0xc0], R5 ;  /* 0x0000c005000085a7 */ /* 0x000ea400080010ff */
[----:B--2---:R-:W-:Y:S05]  /*b230*/  @!P0 BRA `(.L_x_40) ;  /* 0xfffffffc00f08947 */ /* 0x004fea000383ffff */
[----:B------:R-:W-:Y:S05]  /*b240*/  BRA `(.L_x_133) ;  /* 0xffffff7000e47947 */ /* 0x000fea000383ffff */
.L_x_41:
[----:B------:R-:W-:-:S07]  /*b250*/  MOV R0, UR5 ;  /* 0x0000000500007c02 */ /* 0x000fce0008000f00 */
.L_x_134:
[----:B-1----:R1:W2:Y:S02]  /*b260*/  SYNCS.PHASECHK.TRANS64.TRYWAIT P0, [R0+URZ+0x90], R5 ;  /* 0x00009005000075a7 */ /* 0x0022a400080011ff */
[----:B--2---:R-:W-:Y:S05]  /*b270*/  @!P0 NANOSLEEP.SYNCS 0x989680 ;  /* 0x009896800000895d */ /* 0x004fea0003900000 */
[----:B------:R-:W2:Y:S02]  /*b280*/  @!P0 SYNCS.PHASECHK.TRANS64 P0, [R0+URZ+0x90], R5 ;  /* 0x00009005000085a7 */ /* 0x000ea400080010ff */
[----:B--2---:R-:W-:Y:S05]  /*b290*/  @!P0 BRA `(.L_x_134) ;  /* 0xfffffffc00f08947 */ /* 0x004fea000383ffff */
[----:B------:R-:W-:Y:S05]  /*b2a0*/  BRA `(.L_x_135) ;  /* 0xffffff7000f47947 */ /* 0x000fea000383ffff */
.L_x_42:
[----:B-1----:R1:W2:Y:S02]  /*b2b0*/  SYNCS.PHASECHK.TRANS64.TRYWAIT P1, [R0+URZ+0x80], R5 ;  /* 0x00008005000075a7 */ /* 0x0022a400080211ff */
[----:B--2---:R-:W-:Y:S05]  /*b2c0*/  @!P1 NANOSLEEP.SYNCS 0x989680 ;  /* 0x009896800000995d */ /* 0x004fea0003900000 */
[----:B------:R-:W2:Y:S02]  /*b2d0*/  @!P1 SYNCS.PHASECHK.TRANS64 P1, [R0+URZ+0x80], R5 ;  /* 0x00008005000095a7 */ /* 0x000ea400080210ff */
[----:B--2---:R-:W-:Y:S05]  /*b2e0*/  @!P1 BRA `(.L_x_42) ;  /* 0xfffffffc00f09947 */ /* 0x004fea000383ffff */
[----:B------:R-:W-:Y:S05]  /*b2f0*/  BRA `(.L_x_136) ;  /* 0xffffff7400247947 */ /* 0x000fea000383ffff */
.L_x_45:
[----:B------:R-:W-:-:S07]  /*b300*/  MOV R0, UR5 ;  /* 0x0000000500007c02 */ /* 0x000fce0008000f00 */
.L_x_137:
[----:B-1----:R1:W2:Y:S02]  /*b310*/  SYNCS.PHASECHK.TRANS64.TRYWAIT P0, [R0+URZ+0x90], R3 ;  /* 0x00009003000075a7 */ /* 0x0022a400080011ff */
[----:B--2---:R-:W-:Y:S05]  /*b320*/  @!P0 NANOSLEEP.SYNCS 0x989680 ;  /* 0x009896800000895d */ /* 0x004fea0003900000 */
[----:B------:R-:W2:Y:S02]  /*b330*/  @!P0 SYNCS.PHASECHK.TRANS64 P0, [R0+URZ+0x90], R3 ;  /* 0x00009003000085a7 */ /* 0x000ea400080010ff */
[----:B--2---:R-:W-:Y:S05]  /*b340*/  @!P0 BRA `(.L_x_137) ;  /* 0xfffffffc00f08947 */ /* 0x004fea000383ffff */
[----:B------:R-:W-:Y:S05]  /*b350*/  BRA `(.L_x_44) ;  /* 0xffffff7400787947 */ /* 0x000fea000383ffff */
.L_x_52:
[----:B-1----:R1:W2:Y:S02]  /*b360*/  SYNCS.PHASECHK.TRANS64.TRYWAIT P1, [R0+URZ+0x80], R5 ;  /* 0x00008005000075a7 */ /* 0x0022a400080211ff */
[----:B--2---:R-:W-:Y:S05]  /*b370*/  @!P1 NANOSLEEP.SYNCS 0x989680 ;  /* 0x009896800000995d */ /* 0x004fea0003900000 */
[----:B------:R-:W2:Y:S02]  /*b380*/  @!P1 SYNCS.PHASECHK.TRANS64 P1, [R0+URZ+0x80], R5 ;  /* 0x00008005000095a7 */ /* 0x000ea400080210ff */
[----:B--2---:R-:W-:Y:S05]  /*b390*/  @!P1 BRA `(.L_x_52) ;  /* 0xfffffffc00f09947 */ /* 0x004fea000383ffff */
[----:B------:R-:W-:Y:S05]  /*b3a0*/  BRA `(.L_x_138) ;  /* 0xffffff7800e87947 */ /* 0x000fea000383ffff */
.L_x_53:
[----:B------:R-:W-:-:S07]  /*b3b0*/  MOV R3, UR7 ;  /* 0x0000000700037c02 */ /* 0x000fce0008000f00 */
.L_x_139:
[----:B-1----:R1:W2:Y:S02]  /*b3c0*/  SYNCS.PHASECHK.TRANS64.TRYWAIT P0, [R3+URZ+0xb0], R0 ;  /* 0x0000b000030075a7 */ /* 0x0022a400080011ff */
[----:B--2---:R-:W-:Y:S05]  /*b3d0*/  @!P0 NANOSLEEP.SYNCS 0x989680 ;  /* 0x009896800000895d */ /* 0x004fea0003900000 */
[----:B------:R-:W2:Y:S02]  /*b3e0*/  @!P0 SYNCS.PHASECHK.TRANS64 P0, [R3+URZ+0xb0], R0 ;  /* 0x0000b000030085a7 */ /* 0x000ea400080010ff */
[----:B--2---:R-:W-:Y:S05]  /*b3f0*/  @!P0 BRA `(.L_x_139) ;  /* 0xfffffffc00f08947 */ /* 0x004fea000383ffff */
[----:B------:R-:W-:Y:S05]  /*b400*/  BRA `(.L_x_140) ;  /* 0xffffff7c00207947 */ /* 0x000fea000383ffff */
.L_x_56:
[----:B------:R-:W-:Y:S07]  /*b410*/  MOV R0, UR6 ;  /* 0x0000000600007c02 */ /* 0x000fee0008000f00 */
.L_x_141:
[----:B-1----:R1:W2:Y:S02]  /*b420*/  SYNCS.PHASECHK.TRANS64.TRYWAIT P0, [R0+URZ], R3 ;  /* 0x00000003000075a7 */ /* 0x0022a400080011ff */
[----:B--2---:R-:W-:Y:S05]  /*b430*/  @!P0 NANOSLEEP.SYNCS 0x989680 ;  /* 0x009896800000895d */ /* 0x004fea0003900000 */
[----:B------:R-:W2:Y:S02]  /*b440*/  @!P0 SYNCS.PHASECHK.TRANS64 P0, [R0+URZ], R3 ;  /* 0x00000003000085a7 */ /* 0x000ea400080010ff */
[----:B--2---:R-:W-:Y:S05]  /*b450*/  @!P0 BRA `(.L_x_141) ;  /* 0xfffffffc00f08947 */ /* 0x004fea000383ffff */
[----:B------:R-:W-:Y:S05]  /*b460*/  BRA `(.L_x_55) ;  /* 0xffffff7c003c7947 */ /* 0x000fea000383ffff */
.L_x_59:
[----:B------:R-:W-:-:S07]  /*b470*/  MOV R0, UR6 ;  /* 0x0000000600007c02 */ /* 0x000fce0008000f00 */
.L_x_142:
[----:B--2---:R2:W4:Y:S02]  /*b480*/  SYNCS.PHASECHK.TRANS64.TRYWAIT P0, [R0+URZ], R3 ;  /* 0x00000003000075a7 */ /* 0x00452400080011ff */
[----:B----4-:R-:W-:Y:S05]  /*b490*/  @!P0 NANOSLEEP.SYNCS 0x989680 ;  /* 0x009896800000895d */ /* 0x010fea0003900000 */
[----:B------:R-:W4:Y:S02]  /*b4a0*/  @!P0 SYNCS.PHASECHK.TRANS64 P0, [R0+URZ], R3 ;  /* 0x00000003000085a7 */ /* 0x000f2400080010ff */
[----:B----4-:R-:W-:Y:S05]  /*b4b0*/  @!P0 BRA `(.L_x_142) ;  /* 0xfffffffc00f08947 */ /* 0x010fea000383ffff */
[----:B------:R-:W-:Y:S05]  /*b4c0*/  BRA `(.L_x_143) ;  /* 0xffffff8000187947 */ /* 0x000fea000383ffff */
.L_x_60:
[----:B------:R-:W-:-:S07]  /*b4d0*/  MOV R0, UR7 ;  /* 0x0000000700007c02 */ /* 0x000fce0008000f00 */
.L_x_144:
[----:B-1----:R1:W2:Y:S02]  /*b4e0*/  SYNCS.PHASECHK.TRANS64.TRYWAIT P0, [R0+URZ], R3 ;  /* 0x00000003000075a7 */ /* 0x0022a400080011ff */
[----:B--2---:R-:W-:Y:S05]  /*b4f0*/  @!P0 NANOSLEEP.SYNCS 0x989680 ;  /* 0x009896800000895d */ /* 0x004fea0003900000 */
[----:B------:R-:W2:Y:S02]  /*b500*/  @!P0 SYNCS.PHASECHK.TRANS64 P0, [R0+URZ], R3 ;  /* 0x00000003000085a7 */ /* 0x000ea400080010ff */
[----:B--2---:R-:W-:Y:S05]  /*b510*/  @!P0 BRA `(.L_x_144) ;  /* 0xfffffffc00f08947 */ /* 0x004fea000383ffff */
[----:B------:R-:W-:Y:S05]  /*b520*/  BRA `(.L_x_145) ;  /* 0xffffff8000247947 */ /* 0x000fea000383ffff */
.L_x_65:
[----:B--2---:R2:W3:Y:S02]  /*b530*/  SYNCS.PHASECHK.TRANS64.TRYWAIT P0, [R0+URZ+0x80], R3 ;  /* 0x00008003000075a7 */ /* 0x0044e400080011ff */
[----:B---3--:R-:W-:Y:S05]  /*b540*/  @!P0 NANOSLEEP.SYNCS 0x989680 ;  /* 0x009896800000895d */ /* 0x008fea0003900000 */
[----:B------:R-:W3:Y:S02]  /*b550*/  @!P0 SYNCS.PHASECHK.TRANS64 P0, [R0+URZ+0x80], R3 ;  /* 0x00008003000085a7 */ /* 0x000ee400080010ff */
[----:B---3--:R-:W-:Y:S05]  /*b560*/  @!P0 BRA `(.L_x_65) ;  /* 0xfffffffc00f08947 */ /* 0x008fea000383ffff */
[----:B------:R-:W-:Y:S05]  /*b570*/  BRA `(.L_x_146) ;  /* 0xffffff8400307947 */ /* 0x000fea000383ffff */
.L_x_68:
[----:B------:R-:W-:Y:S07]  /*b580*/  MOV R0, UR7 ;  /* 0x0000000700007c02 */ /* 0x000fee0008000f00 */
.L_x_147:
[----:B--2---:R2:W3:Y:S02]  /*b590*/  SYNCS.PHASECHK.TRANS64.TRYWAIT P0, [R0+URZ+0x78], R3 ;  /* 0x00007803000075a7 */ /* 0x0044e400080011ff */
[----:B---3--:R-:W-:Y:S05]  /*b5a0*/  @!P0 NANOSLEEP.SYNCS 0x989680 ;  /* 0x009896800000895d */ /* 0x008fea0003900000 */
[----:B------:R-:W3:Y:S02]  /*b5b0*/  @!P0 SYNCS.PHASECHK.TRANS64 P0, [R0+URZ+0x78], R3 ;  /* 0x00007803000085a7 */ /* 0x000ee400080010ff */
[----:B---3--:R-:W-:Y:S05]  /*b5c0*/  @!P0 BRA `(.L_x_147) ;  /* 0xfffffffc00f08947 */ /* 0x008fea000383ffff */
[----:B------:R-:W-:Y:S05]  /*b5d0*/  BRA `(.L_x_67) ;  /* 0xffffff8800107947 */ /* 0x000fea000383ffff */
.L_x_71:
[----:B------:R-:W-:Y:S07]  /*b5e0*/  MOV R3, UR7 ;  /* 0x0000000700037c02 */ /* 0x000fee0008000f00 */
.L_x_148:
[----:B-1----:R1:W2:Y:S02]  /*b5f0*/  SYNCS.PHASECHK.TRANS64.TRYWAIT P0, [R3+URZ+0x50], R12 ;  /* 0x0000500c030075a7 */ /* 0x0022a400080011ff */
[----:B--2---:R-:W-:Y:S05]  /*b600*/  @!P0 NANOSLEEP.SYNCS 0x989680 ;  /* 0x009896800000895d */ /* 0x004fea0003900000 */
[----:B------:R-:W2:Y:S02]  /*b610*/  @!P0 SYNCS.PHASECHK.TRANS64 P0, [R3+URZ+0x50], R12 ;  /* 0x0000500c030085a7 */ /* 0x000ea400080010ff */
[----:B--2---:R-:W-:Y:S05]  /*b620*/  @!P0 BRA `(.L_x_148) ;  /* 0xfffffffc00f08947 */ /* 0x004fea000383ffff */
[----:B------:R-:W-:Y:S05]  /*b630*/  BRA `(.L_x_149) ;  /* 0xffffff8800887947 */ /* 0x000fea000383ffff */
.L_x_72:
[----:B-1----:R-:W-:Y:S07]  /*b640*/  MOV R3, UR7 ;  /* 0x0000000700037c02 */ /* 0x002fee0008000f00 */
.L_x_150:
[----:B-1----:R1:W2:Y:S02]  /*b650*/  SYNCS.PHASECHK.TRANS64.TRYWAIT P0, [R3+URZ+0x58], R12 ;  /* 0x0000580c030075a7 */ /* 0x0022a400080011ff */
[----:B--2---:R-:W-:Y:S05]  /*b660*/  @!P0 NANOSLEEP.SYNCS 0x989680 ;  /* 0x009896800000895d */ /* 0x004fea0003900000 */
[----:B------:R-:W2:Y:S02]  /*b670*/  @!P0 SYNCS.PHASECHK.TRANS64 P0, [R3+URZ+0x58], R12 ;  /* 0x0000580c030085a7 */ /* 0x000ea400080010ff */
[----:B--2---:R-:W-:Y:S05]  /*b680*/  @!P0 BRA `(.L_x_150) ;  /* 0xfffffffc00f08947 */ /* 0x004fea000383ffff */
[----:B------:R-:W-:Y:S05]  /*b690*/  BRA `(.L_x_151) ;  /* 0xffffff8800c47947 */ /* 0x000fea000383ffff */
.L_x_73:
[----:B-1----:R-:W-:Y:S07]  /*b6a0*/  MOV R3, UR7 ;  /* 0x0000000700037c02 */ /* 0x002fee0008000f00 */
.L_x_152:
[----:B-1----:R1:W2:Y:S02]  /*b6b0*/  SYNCS.PHASECHK.TRANS64.TRYWAIT P0, [R3+URZ+0x60], R12 ;  /* 0x0000600c030075a7 */ /* 0x0022a400080011ff */
[----:B--2---:R-:W-:Y:S05]  /*b6c0*/  @!P0 NANOSLEEP.SYNCS 0x989680 ;  /* 0x009896800000895d */ /* 0x004fea0003900000 */
[----:B------:R-:W2:Y:S02]  /*b6d0*/  @!P0 SYNCS.PHASECHK.TRANS64 P0, [R3+URZ+0x60], R12 ;  /* 0x0000600c030085a7 */ /* 0x000ea400080010ff */
[----:B--2---:R-:W-:Y:S05]  /*b6e0*/  @!P0 BRA `(.L_x_152) ;  /* 0xfffffffc00f08947 */ /* 0x004fea000383ffff */
[----:B------:R-:W-:Y:S05]  /*b6f0*/  BRA `(.L_x_153) ;  /* 0xffffff8c000c7947 */ /* 0x000fea000383ffff */
.L_x_74:
[----:B------:R-:W-:Y:S07]  /*b700*/  MOV R3, UR7 ;  /* 0x0000000700037c02 */ /* 0x000fee0008000f00 */
.L_x_154:
[----:B-1----:R1:W2:Y:S02]  /*b710*/  SYNCS.PHASECHK.TRANS64.TRYWAIT P0, [R3+URZ+0x68], R12 ;  /* 0x0000680c030075a7 */ /* 0x0022a400080011ff */
[----:B--2---:R-:W-:Y:S05]  /*b720*/  @!P0 NANOSLEEP.SYNCS 0x989680 ;  /* 0x009896800000895d */ /* 0x004fea0003900000 */
[----:B------:R-:W2:Y:S02]  /*b730*/  @!P0 SYNCS.PHASECHK.TRANS64 P0, [R3+URZ+0x68], R12 ;  /* 0x0000680c030085a7 */ /* 0x000ea400080010ff */
[----:B--2---:R-:W-:Y:S05]  /*b740*/  @!P0 BRA `(.L_x_154) ;  /* 0xfffffffc00f08947 */ /* 0x004fea000383ffff */
[----:B------:R-:W-:Y:S05]  /*b750*/  BRA `(.L_x_155) ;  /* 0xffffff8c00947947 */ /* 0x000fea000383ffff */
.L_x_76:
[----:B------:R-:W-:-:S07]  /*b760*/  MOV R0, UR7 ;  /* 0x0000000700007c02 */ /* 0x000fce0008000f00 */
.L_x_156:
[----:B-1----:R1:W3:Y:S02]  /*b770*/  SYNCS.PHASECHK.TRANS64.TRYWAIT P0, [R0+URZ+0x50], R3 ;  /* 0x00005003000075a7 */ /* 0x0022e400080011ff */
[----:B---3--:R-:W-:Y:S05]  /*b780*/  @!P0 NANOSLEEP.SYNCS 0x989680 ;  /* 0x009896800000895d */ /* 0x008fea0003900000 */
[----:B------:R-:W3:Y:S02]  /*b790*/  @!P0 SYNCS.PHASECHK.TRANS64 P0, [R0+URZ+0x50], R3 ;  /* 0x00005003000085a7 */ /* 0x000ee400080010ff */
[----:B---3--:R-:W-:Y:S05]  /*b7a0*/  @!P0 BRA `(.L_x_156) ;  /* 0xfffffffc00f08947 */ /* 0x008fea000383ffff */
[----:B------:R-:W-:Y:S05]  /*b7b0*/  BRA `(.L_x_157) ;  /* 0xffffff9000047947 */ /* 0x000fea000383ffff */
.L_x_77:
[----:B-1----:R-:W-:-:S07]  /*b7c0*/  MOV R0, UR7 ;  /* 0x0000000700007c02 */ /* 0x002fce0008000f00 */
.L_x_158:
[----:B-1----:R1:W3:Y:S02]  /*b7d0*/  SYNCS.PHASECHK.TRANS64.TRYWAIT P0, [R0+URZ+0x58], R3 ;  /* 0x00005803000075a7 */ /* 0x0022e400080011ff */
[----:B---3--:R-:W-:Y:S05]  /*b7e0*/  @!P0 NANOSLEEP.SYNCS 0x989680 ;  /* 0x009896800000895d */ /* 0x008fea0003900000 */
[----:B------:R-:W3:Y:S02]  /*b7f0*/  @!P0 SYNCS.PHASECHK.TRANS64 P0, [R0+URZ+0x58], R3 ;  /* 0x00005803000085a7 */ /* 0x000ee400080010ff */
[----:B---3--:R-:W-:Y:S05]  /*b800*/  @!P0 BRA `(.L_x_158) ;  /* 0xfffffffc00f08947 */ /* 0x008fea000383ffff */
[----:B------:R-:W-:Y:S05]  /*b810*/  BRA `(.L_x_159) ;  /* 0xffffff8c00f47947 */ /* 0x000fea000383ffff */
.L_x_78:
[----:B-1----:R-:W-:-:S07]  /*b820*/  MOV R0, UR7 ;  /* 0x0000000700007c02 */ /* 0x002fce0008000f00 */
.L_x_160:
[----:B-1----:R1:W3:Y:S02]  /*b830*/  SYNCS.PHASECHK.TRANS64.TRYWAIT P0, [R0+URZ+0x60], R3 ;  /* 0x00006003000075a7 */ /* 0x0022e400080011ff */
[----:B---3--:R-:W-:Y:S05]  /*b840*/  @!P0 NANOSLEEP.SYNCS 0x989680 ;  /* 0x009896800000895d */ /* 0x008fea0003900000 */
[----:B------:R-:W3:Y:S02]  /*b850*/  @!P0 SYNCS.PHASECHK.TRANS64 P0, [R0+URZ+0x60], R3 ;  /* 0x00006003000085a7 */ /* 0x000ee400080010ff */
[----:B---3--:R-:W-:Y:S05]  /*b860*/  @!P0 BRA `(.L_x_160) ;  /* 0xfffffffc00f08947 */ /* 0x008fea000383ffff */
[----:B------:R-:W-:Y:S05]  /*b870*/  BRA `(.L_x_161) ;  /* 0xffffff8c00e47947 */ /* 0x000fea000383ffff */
.L_x_80:
[----:B--2---:R2:W4:Y:S02]  /*b880*/  SYNCS.PHASECHK.TRANS64.TRYWAIT P0, [R0+URZ+0x80], R3 ;  /* 0x00008003000075a7 */ /* 0x00452400080011ff */
[----:B----4-:R-:W-:Y:S05]  /*b890*/  @!P0 NANOSLEEP.SYNCS 0x989680 ;  /* 0x009896800000895d */ /* 0x010fea0003900000 */
[----:B------:R-:W4:Y:S02]  /*b8a0*/  @!P0 SYNCS.PHASECHK.TRANS64 P0, [R0+URZ+0x80], R3 ;  /* 0x00008003000085a7 */ /* 0x000f2400080010ff */
[----:B----4-:R-:W-:Y:S05]  /*b8b0*/  @!P0 BRA `(.L_x_80) ;  /* 0xfffffffc00f08947 */ /* 0x010fea000383ffff */
[----:B------:R-:W-:Y:S05]  /*b8c0*/  BRA `(.L_x_162) ;  /* 0xffffff9000ac7947 */ /* 0x000fea000383ffff */
.L_x_91:
[----:B-1----:R1:W3:Y:S02]  /*b8d0*/  SYNCS.PHASECHK.TRANS64.TRYWAIT P1, [R3+URZ+0x30], R0 ;  /* 0x00003000030075a7 */ /* 0x0022e400080211ff */
[----:B---3--:R-:W-:Y:S05]  /*b8e0*/  @!P1 NANOSLEEP.SYNCS 0x989680 ;  /* 0x009896800000995d */ /* 0x008fea0003900000 */
[----:B------:R-:W3:Y:S02]  /*b8f0*/  @!P1 SYNCS.PHASECHK.TRANS64 P1, [R3+URZ+0x30], R0 ;  /* 0x00003000030095a7 */ /* 0x000ee400080210ff */
[----:B---3--:R-:W-:Y:S05]  /*b900*/  @!P1 BRA `(.L_x_91) ;  /* 0xfffffffc00f09947 */ /* 0x008fea000383ffff */
[----:B------:R-:W-:Y:S05]  /*b910*/  BRA `(.L_x_90) ;  /* 0xffffff9c00d07947 */ /* 0x000fea000383ffff */
.L_x_93:
[----:B-1----:R1:W4:Y:S02]  /*b920*/  SYNCS.PHASECHK.TRANS64.TRYWAIT P0, [R193+URZ+0xa0], R2 ;  /* 0x0000a002c10075a7 */ /* 0x00232400080011ff */
[----:B----4-:R-:W-:Y:S05]  /*b930*/  @!P0 NANOSLEEP.SYNCS 0x989680 ;  /* 0x009896800000895d */ /* 0x010fea0003900000 */
[----:B------:R-:W4:Y:S02]  /*b940*/  @!P0 SYNCS.PHASECHK.TRANS64 P0, [R193+URZ+0xa0], R2 ;  /* 0x0000a002c10085a7 */ /* 0x000f2400080010ff */
[----:B----4-:R-:W-:Y:S05]  /*b950*/  @!P0 BRA `(.L_x_93) ;  /* 0xfffffffc00f08947 */ /* 0x010fea000383ffff */
[----:B------:R-:W-:Y:S05]  /*b960*/  BRA `(.L_x_92) ;  /* 0xffffffa0002c7947 */ /* 0x000fea000383ffff */
.L_x_102:
[----:B--2---:R2:W3:Y:S02]  /*b970*/  SYNCS.PHASECHK.TRANS64.TRYWAIT P0, [R204+URZ+0x30], R3 ;  /* 0x00003003cc0075a7 */ /* 0x0044e400080011ff */
[----:B---3--:R-:W-:Y:S05]  /*b980*/  @!P0 NANOSLEEP.SYNCS 0x989680 ;  /* 0x009896800000895d */ /* 0x008fea0003900000 */
[----:B------:R-:W3:Y:S02]  /*b990*/  @!P0 SYNCS.PHASECHK.TRANS64 P0, [R204+URZ+0x30], R3 ;  /* 0x00003003cc0085a7 */ /* 0x000ee400080010ff */
[----:B---3--:R-:W-:Y:S05]  /*b9a0*/  @!P0 BRA `(.L_x_102) ;  /* 0xfffffffc00f08947 */ /* 0x008fea000383ffff */
[----:B------:R-:W-:Y:S05]  /*b9b0*/  BRA `(.L_x_101) ;  /* 0xffffffb400387947 */ /* 0x000fea000383ffff */
.L_x_111:
[----:B--2---:R2:W3:Y:S02]  /*b9c0*/  SYNCS.PHASECHK.TRANS64.TRYWAIT P0, [R0+URZ+0x30], R5 ;  /* 0x00003005000075a7 */ /* 0x0044e400080011ff */
[----:B---3--:R-:W-:Y:S05]  /*b9d0*/  @!P0 NANOSLEEP.SYNCS 0x989680 ;  /* 0x009896800000895d */ /* 0x008fea0003900000 */
[----:B------:R-:W3:Y:S02]  /*b9e0*/  @!P0 SYNCS.PHASECHK.TRANS64 P0, [R0+URZ+0x30], R5 ;  /* 0x00003005000085a7 */ /* 0x000ee400080010ff */
[----:B---3--:R-:W-:Y:S05]  /*b9f0*/  @!P0 BRA `(.L_x_111) ;  /* 0xfffffffc00f08947 */ /* 0x008fea000383ffff */
[----:B------:R-:W-:Y:S05]  /*ba00*/  BRA `(.L_x_110) ;  /* 0xffffffc800907947 */ /* 0x000fea000383ffff */
.L_x_120:
[----:B--2---:R2:W3:Y:S02]  /*ba10*/  SYNCS.PHASECHK.TRANS64.TRYWAIT P0, [R0+URZ+0x30], R3 ;  /* 0x00003003000075a7 */ /* 0x0044e400080011ff */
[----:B---3--:R-:W-:Y:S05]  /*ba20*/  @!P0 NANOSLEEP.SYNCS 0x989680 ;  /* 0x009896800000895d */ /* 0x008fea0003900000 */
[----:B------:R-:W3:Y:S02]  /*ba30*/  @!P0 SYNCS.PHASECHK.TRANS64 P0, [R0+URZ+0x30], R3 ;  /* 0x00003003000085a7 */ /* 0x000ee400080010ff */
[----:B---3--:R-:W-:Y:S05]  /*ba40*/  @!P0 BRA `(.L_x_120) ;  /* 0xfffffffc00f08947 */ /* 0x008fea000383ffff */
[----:B------:R-:W-:Y:S05]  /*ba50*/  BRA `(.L_x_119) ;  /* 0xffffffdc00f47947 */ /* 0x000fea000383ffff */
        .weak           $__internal_0_$__cuda_sm10x_tcgen05_guardrail_trap_col_being_dealloced_not_returned_by_alloc
        .type           $__internal_0_$__cuda_sm10x_tcgen05_guardrail_trap_col_being_dealloced_not_returned_by_alloc,@function
        .size           $__internal_0_$__cuda_sm10x_tcgen05_guardrail_trap_col_being_dealloced_not_returned_by_alloc,($__internal_1_$__cuda_sm10x_tcgen05_guardrail_trap_phase_invalid_during_alloc - $__internal_0_$__cuda_sm10x_tcgen05_guardrail_trap_col_being_dealloced_not_returned_by_alloc)
$__internal_0_$__cuda_sm10x_tcgen05_guardrail_trap_col_being_dealloced_not_returned_by_alloc:
[----:B------:R-:W-:Y:S05]  /*ba60*/  BPT.TRAP 0x1 ;  /* 0x000000040000795c */ /* 0x000fea0000300000 */
[----:B------:R-:W-:-:S04]  /*ba70*/  HFMA2 R3, -RZ, RZ, 0, 0 ;  /* 0x00000000ff037431 */ /* 0x000fc800000001ff */
[----:B------:R-:W-:Y:S05]  /*ba80*/  RET.REL.NODEC R2 `(_ZN7cutlass13device_kernelINS_4gemm6kernel13GemmUniversalIN4cute5tupleIJiiiiEEENS1_10collective13CollectiveMmaINS1_35MainloopSm100TmaUmmaWarpSpecializedILi3ELi2ELi2ENS5_IJNS4_1CILi1EEESB_SB_EEEEENS5_IJNSA_ILi128EEENSA_ILi256EEESE_EEENS_12float_e4m3_tENS5_IJlSB_lEEESH_NS5_IJSB_llEEENS4_8TiledMMAINS4_8MMA_AtomIJNS4_10MMA_TraitsINS4_19SM100_MMA_F8F6F4_SSEJSH_SH_fSE_SF_NS4_17integral_constantINS4_4UMMA5MajorELSQ_0EEENSO_ISQ_LSQ_1EEENSO_INSP_7ScaleInELST_0EEESU_EEEEEENS4_6LayoutISC_NS5_IJNSA_ILi0EEESY_SY_EEEEENS5_IJNS4_10UnderscoreES11_S11_EEEEENS4_13SM90_TMA_LOADENS4_14ComposedLayoutINS4_7SwizzleILi3ELi4ELi3EEENS4_18smem_ptr_flag_bitsILi8EEENSX_INS5_IJNSA_ILi8EEESE_EEENS5_IJSE_SB_EEEEEEEvNS4_8identityES14_NS15_IS17_S19_NSX_INS5_IJSE_S1A_EEENS5_IJSB_SE_EEEEEEEvS1F_EENS_8epilogue10collective18CollectiveEpilogueINS1L_23Sm100TmaWarpSpecializedILi4ELi2ELi64ELb0ELb0EEEJSG_NS5_IJNSX_ISE_SB_EENSX_INSA_ILi64EEESB_EEEEESH_SI_SH_SI_NS1L_6fusion15FusionCallbacksIS1P_NS1U_17LinearCombinationISH_fSH_fLNS_15FloatRoundStyleE2EEESG_S1T_JEEENS4_5SM1004TMEM4LOAD26SM100_TMEM_LOAD_32dp32b64xES14_NS15_INS16_ILi2ELi4ELi3EEES19_NSX_INS5_IJS1A_S1R_EEENS5_IJS1R_SB_EEEEEEENS4_39AutoVectorizingCopyWithAssumedAlignmentILi128EEENS4_14SM90_TMA_STOREES28_S2A_S2A_EEEvvEEEEvNT_6ParamsE) ;  /* 0xffffff44025c7950 */ /* 0x000fea0003c3ffff */
        .weak           $__internal_1_$__cuda_sm10x_tcgen05_guardrail_trap_phase_invalid_during_alloc
        .type           $__internal_1_$__cuda_sm10x_tcgen05_guardrail_trap_phase_invalid_during_alloc,@function
        .size           $__internal_1_$__cuda_sm10x_tcgen05_guardrail_trap_phase_invalid_during_alloc,($__internal_2_$__cuda_sm10x_tcgen05_guardrail_trap_unallocated_columns_being_dealloced - $__internal_1_$__cuda_sm10x_tcgen05_guardrail_trap_phase_invalid_during_alloc)
$__internal_1_$__cuda_sm10x_tcgen05_guardrail_trap_phase_invalid_during_alloc:
[----:B------:R-:W-:Y:S05]  /*ba90*/  BPT.TRAP 0x1 ;  /* 0x000000040000795c */ /* 0x000fea0000300000 */
[----:B------:R-:W-:-:S04]  /*baa0*/  MOV R3, 0x0 ;  /* 0x0000000000037802 */ /* 0x000fc80000000f00 */
[----:B------:R-:W-:Y:S05]  /*bab0*/  RET.REL.NODEC R2 `(_ZN7cutlass13device_kernelINS_4gemm6kernel13GemmUniversalIN4cute5tupleIJiiiiEEENS1_10collective13CollectiveMmaINS1_35MainloopSm100TmaUmmaWarpSpecializedILi3ELi2ELi2ENS5_IJNS4_1CILi1EEESB_SB_EEEEENS5_IJNSA_ILi128EEENSA_ILi256EEESE_EEENS_12float_e4m3_tENS5_IJlSB_lEEESH_NS5_IJSB_llEEENS4_8TiledMMAINS4_8MMA_AtomIJNS4_10MMA_TraitsINS4_19SM100_MMA_F8F6F4_SSEJSH_SH_fSE_SF_NS4_17integral_constantINS4_4UMMA5MajorELSQ_0EEENSO_ISQ_LSQ_1EEENSO_INSP_7ScaleInELST_0EEESU_EEEEEENS4_6LayoutISC_NS5_IJNSA_ILi0EEESY_SY_EEEEENS5_IJNS4_10UnderscoreES11_S11_EEEEENS4_13SM90_TMA_LOADENS4_14ComposedLayoutINS4_7SwizzleILi3ELi4ELi3EEENS4_18smem_ptr_flag_bitsILi8EEENSX_INS5_IJNSA_ILi8EEESE_EEENS5_IJSE_SB_EEEEEEEvNS4_8identityES14_NS15_IS17_S19_NSX_INS5_IJSE_S1A_EEENS5_IJSB_SE_EEEEEEEvS1F_EENS_8epilogue10collective18CollectiveEpilogueINS1L_23Sm100TmaWarpSpecializedILi4ELi2ELi64ELb0ELb0EEEJSG_NS5_IJNSX_ISE_SB_EENSX_INSA_ILi64EEESB_EEEEESH_SI_SH_SI_NS1L_6fusion15FusionCallbacksIS1P_NS1U_17LinearCombinationISH_fSH_fLNS_15FloatRoundStyleE2EEESG_S1T_JEEENS4_5SM1004TMEM4LOAD26SM100_TMEM_LOAD_32dp32b64xES14_NS15_INS16_ILi2ELi4ELi3EEES19_NSX_INS5_IJS1A_S1R_EEENS5_IJS1R_SB_EEEEEEENS4_39AutoVectorizingCopyWithAssumedAlignmentILi128EEENS4_14SM90_TMA_STOREES28_S2A_S2A_EEEvvEEEEvNT_6ParamsE) ;  /* 0xffffff4402507950 */ /* 0x000fea0003c3ffff */
        .weak           $__internal_2_$__cuda_sm10x_tcgen05_guardrail_trap_unallocated_columns_being_dealloced
        .type           $__internal_2_$__cuda_sm10x_tcgen05_guardrail_trap_unallocated_columns_being_dealloced,@function
        .size           $__internal_2_$__cuda_sm10x_tcgen05_guardrail_trap_unallocated_columns_being_dealloced,(.L_x_164 - $__internal_2_$__cuda_sm10x_tcgen05_guardrail_trap_unallocated_columns_being_dealloced)
$__internal_2_$__cuda_sm10x_tcgen05_guardrail_trap_unallocated_columns_being_dealloced:
[----:B------:R-:W-:Y:S05]  /*bac0*/  BPT.TRAP 0x1 ;  /* 0x000000040000795c */ /* 0x000fea0000300000 */
[----:B------:R-:W-:-:S04]  /*bad0*/  HFMA2 R3, -RZ, RZ, 0, 0 ;  /* 0x00000000ff037431 */ /* 0x000fc800000001ff */
[----:B------:R-:W-:Y:S05]  /*bae0*/  RET.REL.NODEC R2 `(_ZN7cutlass13device_kernelINS_4gemm6kernel13GemmUniversalIN4cute5tupleIJiiiiEEENS1_10collective13CollectiveMmaINS1_35MainloopSm100TmaUmmaWarpSpecializedILi3ELi2ELi2ENS5_IJNS4_1CILi1EEESB_SB_EEEEENS5_IJNSA_ILi128EEENSA_ILi256EEESE_EEENS_12float_e4m3_tENS5_IJlSB_lEEESH_NS5_IJSB_llEEENS4_8TiledMMAINS4_8MMA_AtomIJNS4_10MMA_TraitsINS4_19SM100_MMA_F8F6F4_SSEJSH_SH_fSE_SF_NS4_17integral_constantINS4_4UMMA5MajorELSQ_0EEENSO_ISQ_LSQ_1EEENSO_INSP_7ScaleInELST_0EEESU_EEEEEENS4_6LayoutISC_NS5_IJNSA_ILi0EEESY_SY_EEEEENS5_IJNS4_10UnderscoreES11_S11_EEEEENS4_13SM90_TMA_LOADENS4_14ComposedLayoutINS4_7SwizzleILi3ELi4ELi3EEENS4_18smem_ptr_flag_bitsILi8EEENSX_INS5_IJNSA_ILi8EEESE_EEENS5_IJSE_SB_EEEEEEEvNS4_8identityES14_NS15_IS17_S19_NSX_INS5_IJSE_S1A_EEENS5_IJSB_SE_EEEEEEEvS1F_EENS_8epilogue10collective18CollectiveEpilogueINS1L_23Sm100TmaWarpSpecializedILi4ELi2ELi64ELb0ELb0EEEJSG_NS5_IJNSX_ISE_SB_EENSX_INSA_ILi64EEESB_EEEEESH_SI_SH_SI_NS1L_6fusion15FusionCallbacksIS1P_NS1U_17LinearCombinationISH_fSH_fLNS_15FloatRoundStyleE2EEESG_S1T_JEEENS4_5SM1004TMEM4LOAD26SM100_TMEM_LOAD_32dp32b64xES14_NS15_INS16_ILi2ELi4ELi3EEES19_NSX_INS5_IJS1A_S1R_EEENS5_IJS1R_SB_EEEEEEENS4_39AutoVectorizingCopyWithAssumedAlignmentILi128EEENS4_14SM90_TMA_STOREES28_S2A_S2A_EEEvvEEEEvNT_6ParamsE) ;  /* 0xffffff4402447950 */ /* 0x000fea0003c3ffff */
.L_x_163:
[----:B------:R-:W-:-:S00]  /*baf0*/  BRA `(.L_x_163) ;  /* 0xfffffffc00fc7947 */ /* 0x000fc0000383ffff */
[----:B------:R-:W-:-:S00]  /*bb00*/  NOP ;  /* 0x0000000000007918 */ /* 0x000fc00000000000 */
[----:B------:R-:W-:-:S00]  /*bb10*/  NOP ;  /* 0x0000000000007918 */ /* 0x000fc00000000000 */
[----:B------:R-:W-:-:S00]  /*bb20*/  NOP ;  /* 0x0000000000007918 */ /* 0x000fc00000000000 */
[----:B------:R-:W-:-:S00]  /*bb30*/  NOP ;  /* 0x0000000000007918 */ /* 0x000fc00000000000 */
[----:B------:R-:W-:-:S00]  /*bb40*/  NOP ;  /* 0x0000000000007918 */ /* 0x000fc00000000000 */
[----:B------:R-:W-:-:S00]  /*bb50*/  NOP ;  /* 0x0000000000007918 */ /* 0x000fc00000000000 */
[----:B------:R-:W-:-:S00]  /*bb60*/  NOP ;  /* 0x0000000000007918 */ /* 0x000fc00000000000 */
[----:B------:R-:W-:-:S00]  /*bb70*/  NOP ;  /* 0x0000000000007918 */ /* 0x000fc00000000000 */
.L_x_164:


//--------------------- .nv.global.init           --------------------------
	.section	.nv.global.init,"aw",@progbits
.nv.global.init:
	.type		$str$27,@object
	.size		$str$27,($str$28 - $str$27)
$str$27:
        /*0000*/ 	.byte	0x28, 0x61, 0x64, 0x64, 0x72, 0x65, 0x73, 0x73, 0x20, 0x26, 0x20, 0x6d, 0x61, 0x73, 0x6b, 0x29
        /*0010*/ 	.byte	0x20, 0x3d, 0x3d, 0x20, 0x30, 0x00
	.type		$str$28,@object
	.size		$str$28,($str$26 - $str$28)
$str$28:
        /*0016*/ 	.byte	0x2f, 0x74, 0x6d, 0x70, 0x2f, 0x63, 0x75, 0x74, 0x6c, 0x61, 0x73, 0x73, 0x5f, 0x73, 0x77, 0x65
        /*0026*/ 	.byte	0x65, 0x70, 0x5f, 0x73, 0x72, 0x63, 0x2f, 0x69, 0x6e, 0x63, 0x6c, 0x75, 0x64, 0x65, 0x2f, 0x63
        /*0036*/ 	.byte	0x75, 0x74, 0x65, 0x2f, 0x70, 0x6f, 0x69, 0x6e, 0x74, 0x65, 0x72, 0x5f, 0x66, 0x6c, 0x61, 0x67
        /*0046*/ 	.byte	0x67, 0x65, 0x64, 0x2e, 0x68, 0x70, 0x70, 0x00
	.type		$str$26,@object
	.size		$str$26,($str$25 - $str$26)
$str$26:
        /*004e*/ 	.byte	0x2f, 0x74, 0x6d, 0x70, 0x2f, 0x63, 0x75, 0x74, 0x6c, 0x61, 0x73, 0x73, 0x5f, 0x73, 0x77, 0x65
        /*005e*/ 	.byte	0x65, 0x70, 0x5f, 0x73, 0x72, 0x63, 0x2f, 0x69, 0x6e, 0x63, 0x6c, 0x75, 0x64, 0x65, 0x2f, 0x63
        /*006e*/ 	.byte	0x75, 0x74, 0x65, 0x2f, 0x61, 0x74, 0x6f, 0x6d, 0x2f, 0x63, 0x6f, 0x70, 0x79, 0x5f, 0x74, 0x72
        /*007e*/ 	.byte	0x61, 0x69, 0x74, 0x73, 0x5f, 0x73, 0x6d, 0x31, 0x30, 0x30, 0x2e, 0x68, 0x70, 0x70, 0x00
	.type		$str$25,@object
	.size		$str$25,(__unnamed_1 - $str$25)
$str$25:
        /*008d*/ 	.byte	0x28, 0x28, 0x75, 0x69, 0x6e, 0x74, 0x33, 0x32, 0x5f, 0x74, 0x28, 0x74, 0x68, 0x72, 0x65, 0x61
        /*009d*/ 	.byte	0x64, 0x49, 0x64, 0x78, 0x2e, 0x78, 0x29, 0x20, 0x2f, 0x20, 0x33, 0x32, 0x29, 0x20, 0x25, 0x20
        /*00ad*/ 	.byte	0x34, 0x29, 0x20, 0x3d, 0x3d, 0x20, 0x28, 0x28, 0x28, 0x74, 0x6d, 0x65, 0x6d, 0x5f, 0x61, 0x64
        /*00bd*/ 	.byte	0x64, 0x72, 0x20, 0x3e, 0x3e, 0x20, 0x31, 0x36, 0x29, 0x20, 0x2f, 0x20, 0x33, 0x32, 0x29, 0x20
        /*00cd*/ 	.byte	0x25, 0x20, 0x34, 0x29, 0x00
	.type		__unnamed_1,@object
	.size		__unnamed_1,(__unnamed_2 - __unnamed_1)
__unnamed_1:
        /*00d2*/ 	.byte	0x61, 0x75, 0x74, 0x6f, 0x20, 0x63, 0x75, 0x74, 0x65, 0x3a, 0x3a, 0x61, 0x73, 0x5f, 0x70, 0x6f
        /* <DEDUP_REMOVED lines=24> */
        /*0262*/ 	.byte	0x43, 0x3c, 0x38, 0x31, 0x39, 0x32, 0x3e, 0x3e, 0x3e, 0x3e, 0x5d, 0x00
	.type		__unnamed_2,@object
	.size		__unnamed_2,(__unnamed_3 - __unnamed_2)
__unnamed_2:
        /* <DEDUP_REMOVED lines=26> */
	.type		__unnamed_3,@object
	.size		__unnamed_3,(.L_3 - __unnamed_3)
__unnamed_3:
        /* <DEDUP_REMOVED lines=42> */
        /*06aa*/ 	.byte	0x3e, 0x3e, 0x3e, 0x3e, 0x5d, 0x00
.L_3:


//--------------------- .nv.shared._ZN7cutlass13device_kernelINS_4gemm6kernel13GemmUniversalIN4cute5tupleIJiiiiEEENS1_10collective13CollectiveMmaINS1_35MainloopSm100TmaUmmaWarpSpecializedILi3ELi2ELi2ENS5_IJNS4_1CILi1EEESB_SB_EEEEENS5_IJNSA_ILi128EEENSA_ILi256EEESE_EEENS_12float_e4m3_tENS5_IJlSB_lEEESH_NS5_IJSB_llEEENS4_8TiledMMAINS4_8MMA_AtomIJNS4_10MMA_TraitsINS4_19SM100_MMA_F8F6F4_SSEJSH_SH_fSE_SF_NS4_17integral_constantINS4_4UMMA5MajorELSQ_0EEENSO_ISQ_LSQ_1EEENSO_INSP_7ScaleInELST_0EEESU_EEEEEENS4_6LayoutISC_NS5_IJNSA_ILi0EEESY_SY_EEEEENS5_IJNS4_10UnderscoreES11_S11_EEEEENS4_13SM90_TMA_LOADENS4_14ComposedLayoutINS4_7SwizzleILi3ELi4ELi3EEENS4_18smem_ptr_flag_bitsILi8EEENSX_INS5_IJNSA_ILi8EEESE_EEENS5_IJSE_SB_EEEEEEEvNS4_8identityES14_NS15_IS17_S19_NSX_INS5_IJSE_S1A_EEENS5_IJSB_SE_EEEEEEEvS1F_EENS_8epilogue10collective18CollectiveEpilogueINS1L_23Sm100TmaWarpSpecializedILi4ELi2ELi64ELb0ELb0EEEJSG_NS5_IJNSX_ISE_SB_EENSX_INSA_ILi64EEESB_EEEEESH_SI_SH_SI_NS1L_6fusion15FusionCallbacksIS1P_NS1U_17LinearCombinationISH_fSH_fLNS_15FloatRoundStyleE2EEESG_S1T_JEEENS4_5SM1004TMEM4LOAD26SM100_TMEM_LOAD_32dp32b64xES14_NS15_INS16_ILi2ELi4ELi3EEES19_NSX_INS5_IJS1A_S1R_EEENS5_IJS1R_SB_EEEEEEENS4_39AutoVectorizingCopyWithAssumedAlignmentILi128EEENS4_14SM90_TMA_STOREES28_S2A_S2A_EEEvvEEEEvNT_6ParamsE --------------------------
	.section	.nv.shared._ZN7cutlass13device_kernelINS_4gemm6kernel13GemmUniversalIN4cute5tupleIJiiiiEEENS1_10collective13CollectiveMmaINS1_35MainloopSm100TmaUmmaWarpSpecializedILi3ELi2ELi2ENS5_IJNS4_1CILi1EEESB_SB_EEEEENS5_IJNSA_ILi128EEENSA_ILi256EEESE_EEENS_12float_e4m3_tENS5_IJlSB_lEEESH_NS5_IJSB_llEEENS4_8TiledMMAINS4_8MMA_AtomIJNS4_10MMA_TraitsINS4_19SM100_MMA_F8F6F4_SSEJSH_SH_fSE_SF_NS4_17integral_constantINS4_4UMMA5MajorELSQ_0EEENSO_ISQ_LSQ_1EEENSO_INSP_7ScaleInELST_0EEESU_EEEEEENS4_6LayoutISC_NS5_IJNSA_ILi0EEESY_SY_EEEEENS5_IJNS4_10UnderscoreES11_S11_EEEEENS4_13SM90_TMA_LOADENS4_14ComposedLayoutINS4_7SwizzleILi3ELi4ELi3EEENS4_18smem_ptr_flag_bitsILi8EEENSX_INS5_IJNSA_ILi8EEESE_EEENS5_IJSE_SB_EEEEEEEvNS4_8identityES14_NS15_IS17_S19_NSX_INS5_IJSE_S1A_EEENS5_IJSB_SE_EEEEEEEvS1F_EENS_8epilogue10collective18CollectiveEpilogueINS1L_23Sm100TmaWarpSpecializedILi4ELi2ELi64ELb0ELb0EEEJSG_NS5_IJNSX_ISE_SB_EENSX_INSA_ILi64EEESB_EEEEESH_SI_SH_SI_NS1L_6fusion15FusionCallbacksIS1P_NS1U_17LinearCombinationISH_fSH_fLNS_15FloatRoundStyleE2EEESG_S1T_JEEENS4_5SM1004TMEM4LOAD26SM100_TMEM_LOAD_32dp32b64xES14_NS15_INS16_ILi2ELi4ELi3EEES19_NSX_INS5_IJS1A_S1R_EEENS5_IJS1R_SB_EEEEEEENS4_39AutoVectorizingCopyWithAssumedAlignmentILi128EEENS4_14SM90_TMA_STOREES28_S2A_S2A_EEEvvEEEEvNT_6ParamsE,"aw",@nobits
	.sectionflags	@""
	.align	16
	.zero		1024


//--------------------- .nv.shared.reserved.0     --------------------------
	.section	.nv.shared.reserved.0,"aw",@nobits
	.weak		__nv_reservedSMEM_offset_0_alias
	.size		__nv_reservedSMEM_offset_0_alias, 0, 64
	.other		__nv_reservedSMEM_offset_0_alias,@"STO_CUDA_RESERVED_SHARED STV_DEFAULT"
__nv_reservedSMEM_offset_0_alias:
	.zero		0
.nv.shared.reserved.0:
	.zero		64
	.weak		__nv_reservedSMEM_tcgen05_partition
	.type		__nv_reservedSMEM_tcgen05_partition,@object
	.size		__nv_reservedSMEM_tcgen05_partition,(.L_0 - __nv_reservedSMEM_tcgen05_partition)
__nv_reservedSMEM_tcgen05_partition:
	.zero		32
.L_0:


//--------------------- .nv.global                --------------------------
	.section	.nv.global,"aw",@nobits
.nv.global:
	.type		_ZN40_INTERNAL_c7da9e10_4_k_cu_ae900288_265074cute1_E,@object
	.size		_ZN40_INTERNAL_c7da9e10_4_k_cu_ae900288_265074cute1_E,(_ZN40_INTERNAL_c7da9e10_4_k_cu_ae900288_265074cuda3std3__45__cpo6cbeginE - _ZN40_INTERNAL_c7da9e10_4_k_cu_ae900288_265074cute1_E)
_ZN40_INTERNAL_c7da9e10_4_k_cu_ae900288_265074cute1_E:
	.zero		1
	.type		_ZN40_INTERNAL_c7da9e10_4_k_cu_ae900288_265074cuda3std3__45__cpo6cbeginE,@object
	.size		_ZN40_INTERNAL_c7da9e10_4_k_cu_ae900288_265074cuda3std3__45__cpo6cbeginE,(_ZN40_INTERNAL_c7da9e10_4_k_cu_ae900288_265074cuda3std3__48in_placeE - _ZN40_INTERNAL_c7da9e10_4_k_cu_ae900288_265074cuda3std3__45__cpo6cbeginE)
_ZN40_INTERNAL_c7da9e10_4_k_cu_ae900288_265074cuda3std3__45__cpo6cbeginE:
	.zero		1
	.type		_ZN40_INTERNAL_c7da9e10_4_k_cu_ae900288_265074cuda3std3__48in_placeE,@object
	.size		_ZN40_INTERNAL_c7da9e10_4_k_cu_ae900288_265074cuda3std3__48in_placeE,(_ZN40_INTERNAL_c7da9e10_4_k_cu_ae900288_265074cuda3std6ranges3__45__cpo9iter_moveE - _ZN40_INTERNAL_c7da9e10_4_k_cu_ae900288_265074cuda3std3__48in_placeE)
_ZN40_INTERNAL_c7da9e10_4_k_cu_ae900288_265074cuda3std3__48in_placeE:
	.zero		1
	.type		_ZN40_INTERNAL_c7da9e10_4_k_cu_ae900288_265074cuda3std6ranges3__45__cpo9iter_moveE,@object
	.size		_ZN40_INTERNAL_c7da9e10_4_k_cu_ae900288_265074cuda3std6ranges3__45__cpo9iter_moveE,(_ZN40_INTERNAL_c7da9e10_4_k_cu_ae900288_265074cuda3std3__45__cpo5beginE - _ZN40_INTERNAL_c7da9e10_4_k_cu_ae900288_265074cuda3std6ranges3__45__cpo9iter_moveE)
_ZN40_INTERNAL_c7da9e10_4_k_cu_ae900288_265074cuda3std6ranges3__45__cpo9iter_moveE:
	.zero		1
	.type		_ZN40_INTERNAL_c7da9e10_4_k_cu_ae900288_265074cuda3std3__45__cpo5beginE,@object
	.size		_ZN40_INTERNAL_c7da9e10_4_k_cu_ae900288_265074cuda3std3__45__cpo5beginE,(_ZN40_INTERNAL_c7da9e10_4_k_cu_ae900288_265074cuda3std3__442_GLOBAL__N__c7da9e10_4_k_cu_ae900288_265076ignoreE - _ZN40_INTERNAL_c7da9e10_4_k_cu_ae900288_265074cuda3std3__45__cpo5beginE)
_ZN40_INTERNAL_c7da9e10_4_k_cu_ae900288_265074cuda3std3__45__cpo5beginE:
	.zero		1
	.type		_ZN40_INTERNAL_c7da9e10_4_k_cu_ae900288_265074cuda3std3__442_GLOBAL__N__c7da9e10_4_k_cu_ae900288_265076ignoreE,@object
	.size		_ZN40_INTERNAL_c7da9e10_4_k_cu_ae900288_265074cuda3std3__442_GLOBAL__N__c7da9e10_4_k_cu_ae900288_265076ignoreE,(_ZN40_INTERNAL_c7da9e10_4_k_cu_ae900288_265074cute7productE - _ZN40_INTERNAL_c7da9e10_4_k_cu_ae900288_265074cuda3std3__442_GLOBAL__N__c7da9e10_4_k_cu_ae900288_265076ignoreE)
_ZN40_INTERNAL_c7da9e10_4_k_cu_ae900288_265074cuda3std3__442_GLOBAL__N__c7da9e10_4_k_cu_ae900288_265076ignoreE:
	.zero		1
	.type		_ZN40_INTERNAL_c7da9e10_4_k_cu_ae900288_265074cute7productE,@object
	.size		_ZN40_INTERNAL_c7da9e10_4_k_cu_ae900288_265074cute7productE,(_ZN40_INTERNAL_c7da9e10_4_k_cu_ae900288_265074cuda3std3__45__cpo3endE - _ZN40_INTERNAL_c7da9e10_4_k_cu_ae900288_265074cute7productE)
_ZN40_INTERNAL_c7da9e10_4_k_cu_ae900288_265074cute7productE:
	.zero		1
	.type		_ZN40_INTERNAL_c7da9e10_4_k_cu_ae900288_265074cuda3std3__45__cpo3endE,@object
	.size		_ZN40_INTERNAL_c7da9e10_4_k_cu_ae900288_265074cuda3std3__45__cpo3endE,(_ZN40_INTERNAL_c7da9e10_4_k_cu_ae900288_265074cuda3std3__419piecewise_constructE - _ZN40_INTERNAL_c7da9e10_4_k_cu_ae900288_265074cuda3std3__45__cpo3endE)
_ZN40_INTERNAL_c7da9e10_4_k_cu_ae900288_265074cuda3std3__45__cpo3endE:
	.zero		1
	.type		_ZN40_INTERNAL_c7da9e10_4_k_cu_ae900288_265074cuda3std3__419piecewise_constructE,@object
	.size		_ZN40_INTERNAL_c7da9e10_4_k_cu_ae900288_265074cuda3std3__419piecewise_constructE,(_ZN40_INTERNAL_c7da9e10_4_k_cu_ae900288_265074cuda3std3__45__cpo4cendE - _ZN40_INTERNAL_c7da9e10_4_k_cu_ae900288_265074cuda3std3__419piecewise_constructE)
_ZN40_INTERNAL_c7da9e10_4_k_cu_ae900288_265074cuda3std3__419piecewise_constructE:
	.zero		1
	.type		_ZN40_INTERNAL_c7da9e10_4_k_cu_ae900288_265074cuda3std3__45__cpo4cendE,@object
	.size		_ZN40_INTERNAL_c7da9e10_4_k_cu_ae900288_265074cuda3std3__45__cpo4cendE,(_ZN40_INTERNAL_c7da9e10_4_k_cu_ae900288_265074cuda3std6ranges3__45__cpo4swapE - _ZN40_INTERNAL_c7da9e10_4_k_cu_ae900288_265074cuda3std3__45__cpo4cendE)
_ZN40_INTERNAL_c7da9e10_4_k_cu_ae900288_265074cuda3std3__45__cpo4cendE:
	.zero		1
	.type		_ZN40_INTERNAL_c7da9e10_4_k_cu_ae900288_265074cuda3std6ranges3__45__cpo4swapE,@object
	.size		_ZN40_INTERNAL_c7da9e10_4_k_cu_ae900288_265074cuda3std6ranges3__45__cpo4swapE,(.L_11 - _ZN40_INTERNAL_c7da9e10_4_k_cu_ae900288_265074cuda3std6ranges3__45__cpo4swapE)
_ZN40_INTERNAL_c7da9e10_4_k_cu_ae900288_265074cuda3std6ranges3__45__cpo4swapE:
	.zero		1
.L_11:


//--------------------- .nv.constant0._ZN7cutlass13device_kernelINS_4gemm6kernel13GemmUniversalIN4cute5tupleIJiiiiEEENS1_10collective13CollectiveMmaINS1_35MainloopSm100TmaUmmaWarpSpecializedILi3ELi2ELi2ENS5_IJNS4_1CILi1EEESB_SB_EEEEENS5_IJNSA_ILi128EEENSA_ILi256EEESE_EEENS_12float_e4m3_tENS5_IJlSB_lEEESH_NS5_IJSB_llEEENS4_8TiledMMAINS4_8MMA_AtomIJNS4_10MMA_TraitsINS4_19SM100_MMA_F8F6F4_SSEJSH_SH_fSE_SF_NS4_17integral_constantINS4_4UMMA5MajorELSQ_0EEENSO_ISQ_LSQ_1EEENSO_INSP_7ScaleInELST_0EEESU_EEEEEENS4_6LayoutISC_NS5_IJNSA_ILi0EEESY_SY_EEEEENS5_IJNS4_10UnderscoreES11_S11_EEEEENS4_13SM90_TMA_LOADENS4_14ComposedLayoutINS4_7SwizzleILi3ELi4ELi3EEENS4_18smem_ptr_flag_bitsILi8EEENSX_INS5_IJNSA_ILi8EEESE_EEENS5_IJSE_SB_EEEEEEEvNS4_8identityES14_NS15_IS17_S19_NSX_INS5_IJSE_S1A_EEENS5_IJSB_SE_EEEEEEEvS1F_EENS_8epilogue10collective18CollectiveEpilogueINS1L_23Sm100TmaWarpSpecializedILi4ELi2ELi64ELb0ELb0EEEJSG_NS5_IJNSX_ISE_SB_EENSX_INSA_ILi64EEESB_EEEEESH_SI_SH_SI_NS1L_6fusion15FusionCallbacksIS1P_NS1U_17LinearCombinationISH_fSH_fLNS_15FloatRoundStyleE2EEESG_S1T_JEEENS4_5SM1004TMEM4LOAD26SM100_TMEM_LOAD_32dp32b64xES14_NS15_INS16_ILi2ELi4ELi3EEES19_NSX_INS5_IJS1A_S1R_EEENS5_IJS1R_SB_EEEEEEENS4_39AutoVectorizingCopyWithAssumedAlignmentILi128EEENS4_14SM90_TMA_STOREES28_S2A_S2A_EEEvvEEEEvNT_6ParamsE --------------------------
	.section	.nv.constant0._ZN7cutlass13device_kernelINS_4gemm6kernel13GemmUniversalIN4cute5tupleIJiiiiEEENS1_10collective13CollectiveMmaINS1_35MainloopSm100TmaUmmaWarpSpecializedILi3ELi2ELi2ENS5_IJNS4_1CILi1EEESB_SB_EEEEENS5_IJNSA_ILi128EEENSA_ILi256EEESE_EEENS_12float_e4m3_tENS5_IJlSB_lEEESH_NS5_IJSB_llEEENS4_8TiledMMAINS4_8MMA_AtomIJNS4_10MMA_TraitsINS4_19SM100_MMA_F8F6F4_SSEJSH_SH_fSE_SF_NS4_17integral_constantINS4_4UMMA5MajorELSQ_0EEENSO_ISQ_LSQ_1EEENSO_INSP_7ScaleInELST_0EEESU_EEEEEENS4_6LayoutISC_NS5_IJNSA_ILi0EEESY_SY_EEEEENS5_IJNS4_10UnderscoreES11_S11_EEEEENS4_13SM90_TMA_LOADENS4_14ComposedLayoutINS4_7SwizzleILi3ELi4ELi3EEENS4_18smem_ptr_flag_bitsILi8EEENSX_INS5_IJNSA_ILi8EEESE_EEENS5_IJSE_SB_EEEEEEEvNS4_8identityES14_NS15_IS17_S19_NSX_INS5_IJSE_S1A_EEENS5_IJSB_SE_EEEEEEEvS1F_EENS_8epilogue10collective18CollectiveEpilogueINS1L_23Sm100TmaWarpSpecializedILi4ELi2ELi64ELb0ELb0EEEJSG_NS5_IJNSX_ISE_SB_EENSX_INSA_ILi64EEESB_EEEEESH_SI_SH_SI_NS1L_6fusion15FusionCallbacksIS1P_NS1U_17LinearCombinationISH_fSH_fLNS_15FloatRoundStyleE2EEESG_S1T_JEEENS4_5SM1004TMEM4LOAD26SM100_TMEM_LOAD_32dp32b64xES14_NS15_INS16_ILi2ELi4ELi3EEES19_NSX_INS5_IJS1A_S1R_EEENS5_IJS1R_SB_EEEEEEENS4_39AutoVectorizingCopyWithAssumedAlignmentILi128EEENS4_14SM90_TMA_STOREES28_S2A_S2A_EEEvvEEEEvNT_6ParamsE,"a",@progbits
	.sectionflags	@""
	.align	4
.nv.constant0._ZN7cutlass13device_kernelINS_4gemm6kernel13GemmUniversalIN4cute5tupleIJiiiiEEENS1_10collective13CollectiveMmaINS1_35MainloopSm100TmaUmmaWarpSpecializedILi3ELi2ELi2ENS5_IJNS4_1CILi1EEESB_SB_EEEEENS5_IJNSA_ILi128EEENSA_ILi256EEESE_EEENS_12float_e4m3_tENS5_IJlSB_lEEESH_NS5_IJSB_llEEENS4_8TiledMMAINS4_8MMA_AtomIJNS4_10MMA_TraitsINS4_19SM100_MMA_F8F6F4_SSEJSH_SH_fSE_SF_NS4_17integral_constantINS4_4UMMA5MajorELSQ_0EEENSO_ISQ_LSQ_1EEENSO_INSP_7ScaleInELST_0EEESU_EEEEEENS4_6LayoutISC_NS5_IJNSA_ILi0EEESY_SY_EEEEENS5_IJNS4_10UnderscoreES11_S11_EEEEENS4_13SM90_TMA_LOADENS4_14ComposedLayoutINS4_7SwizzleILi3ELi4ELi3EEENS4_18smem_ptr_flag_bitsILi8EEENSX_INS5_IJNSA_ILi8EEESE_EEENS5_IJSE_SB_EEEEEEEvNS4_8identityES14_NS15_IS17_S19_NSX_INS5_IJSE_S1A_EEENS5_IJSB_SE_EEEEEEEvS1F_EENS_8epilogue10collective18CollectiveEpilogueINS1L_23Sm100TmaWarpSpecializedILi4ELi2ELi64ELb0ELb0EEEJSG_NS5_IJNSX_ISE_SB_EENSX_INSA_ILi64EEESB_EEEEESH_SI_SH_SI_NS1L_6fusion15FusionCallbacksIS1P_NS1U_17LinearCombinationISH_fSH_fLNS_15FloatRoundStyleE2EEESG_S1T_JEEENS4_5SM1004TMEM4LOAD26SM100_TMEM_LOAD_32dp32b64xES14_NS15_INS16_ILi2ELi4ELi3EEES19_NSX_INS5_IJS1A_S1R_EEENS5_IJS1R_SB_EEEEEEENS4_39AutoVectorizingCopyWithAssumedAlignmentILi128EEENS4_14SM90_TMA_STOREES28_S2A_S2A_EEEvvEEEEvNT_6ParamsE:
	.zero		2944


//--------------------- SYMBOLS --------------------------

	.type		.nv.reservedSmem.offset0,@object
	.size		.nv.reservedSmem.offset0,0x4
	.type		.nv.reservedSmem.cap,@object
	.size		.nv.reservedSmem.cap,0x4
	.type		__assertfail,@function
